//
// Generated by NVIDIA NVVM Compiler
//
// Compiler Build ID: CL-36424714
// Cuda compilation tools, release 13.0, V13.0.88
// Based on NVVM 20.0.0
//

.version 9.0
.target sm_100
.address_size 64

	// .globl	_Z27blackwell_ultra_gemm_kernelILi64ELi64ELi32ELi4EEvPK13__nv_fp8_e4m3S2_Pfiii
// _ZZ27blackwell_ultra_gemm_kernelILi64ELi64ELi32ELi4EEvPK13__nv_fp8_e4m3S2_PfiiiE6smem_A has been demoted
// _ZZ27blackwell_ultra_gemm_kernelILi64ELi64ELi32ELi4EEvPK13__nv_fp8_e4m3S2_PfiiiE6smem_B has been demoted
// _ZZ27blackwell_ultra_gemm_kernelILi64ELi64ELi32ELi4EEvPK13__nv_fp8_e4m3S2_PfiiiE8barriers has been demoted

.visible .entry _Z27blackwell_ultra_gemm_kernelILi64ELi64ELi32ELi4EEvPK13__nv_fp8_e4m3S2_Pfiii(
	.param .u64 .ptr .align 1 _Z27blackwell_ultra_gemm_kernelILi64ELi64ELi32ELi4EEvPK13__nv_fp8_e4m3S2_Pfiii_param_0,
	.param .u64 .ptr .align 1 _Z27blackwell_ultra_gemm_kernelILi64ELi64ELi32ELi4EEvPK13__nv_fp8_e4m3S2_Pfiii_param_1,
	.param .u64 .ptr .align 1 _Z27blackwell_ultra_gemm_kernelILi64ELi64ELi32ELi4EEvPK13__nv_fp8_e4m3S2_Pfiii_param_2,
	.param .u32 _Z27blackwell_ultra_gemm_kernelILi64ELi64ELi32ELi4EEvPK13__nv_fp8_e4m3S2_Pfiii_param_3,
	.param .u32 _Z27blackwell_ultra_gemm_kernelILi64ELi64ELi32ELi4EEvPK13__nv_fp8_e4m3S2_Pfiii_param_4,
	.param .u32 _Z27blackwell_ultra_gemm_kernelILi64ELi64ELi32ELi4EEvPK13__nv_fp8_e4m3S2_Pfiii_param_5
)
.explicitcluster
.reqnctapercluster 2, 2, 1
{
	.reg .pred 	%p<44>;
	.reg .b16 	%rs<141>;
	.reg .b32 	%r<184>;
	.reg .b32 	%f<113>;
	.reg .b64 	%rd<39>;
	// demoted variable
	.shared .align 1 .b8 _ZZ27blackwell_ultra_gemm_kernelILi64ELi64ELi32ELi4EEvPK13__nv_fp8_e4m3S2_PfiiiE6smem_A[8192];
	// demoted variable
	.shared .align 1 .b8 _ZZ27blackwell_ultra_gemm_kernelILi64ELi64ELi32ELi4EEvPK13__nv_fp8_e4m3S2_PfiiiE6smem_B[8192];
	// demoted variable
	.shared .align 8 .b8 _ZZ27blackwell_ultra_gemm_kernelILi64ELi64ELi32ELi4EEvPK13__nv_fp8_e4m3S2_PfiiiE8barriers[32];
	ld.param.u64 	%rd10, [_Z27blackwell_ultra_gemm_kernelILi64ELi64ELi32ELi4EEvPK13__nv_fp8_e4m3S2_Pfiii_param_0];
	ld.param.u64 	%rd11, [_Z27blackwell_ultra_gemm_kernelILi64ELi64ELi32ELi4EEvPK13__nv_fp8_e4m3S2_Pfiii_param_1];
	ld.param.u64 	%rd9, [_Z27blackwell_ultra_gemm_kernelILi64ELi64ELi32ELi4EEvPK13__nv_fp8_e4m3S2_Pfiii_param_2];
	ld.param.u32 	%r29, [_Z27blackwell_ultra_gemm_kernelILi64ELi64ELi32ELi4EEvPK13__nv_fp8_e4m3S2_Pfiii_param_3];
	ld.param.u32 	%r30, [_Z27blackwell_ultra_gemm_kernelILi64ELi64ELi32ELi4EEvPK13__nv_fp8_e4m3S2_Pfiii_param_4];
	ld.param.u32 	%r31, [_Z27blackwell_ultra_gemm_kernelILi64ELi64ELi32ELi4EEvPK13__nv_fp8_e4m3S2_Pfiii_param_5];
	cvta.to.global.u64 	%rd1, %rd11;
	cvta.to.global.u64 	%rd2, %rd10;
	mov.u32 	%r1, %tid.x;
	mov.u32 	%r2, %tid.y;
	or.b32  	%r32, %r1, %r2;
	setp.ne.s32 	%p3, %r32, 0;
	@%p3 bra 	$L__BB0_2;
	mov.u32 	%r41, %ntid.x;
	mov.u32 	%r42, %ntid.y;
	mul.lo.s32 	%r40, %r41, %r42;
	mov.u32 	%r33, _ZZ27blackwell_ultra_gemm_kernelILi64ELi64ELi32ELi4EEvPK13__nv_fp8_e4m3S2_PfiiiE8barriers;
	// begin inline asm
	mbarrier.init.shared.b64 [%r33], %r40;
	// end inline asm
	add.s32 	%r35, %r33, 8;
	// begin inline asm
	mbarrier.init.shared.b64 [%r35], %r40;
	// end inline asm
	add.s32 	%r37, %r33, 16;
	// begin inline asm
	mbarrier.init.shared.b64 [%r37], %r40;
	// end inline asm
	add.s32 	%r39, %r33, 24;
	// begin inline asm
	mbarrier.init.shared.b64 [%r39], %r40;
	// end inline asm
$L__BB0_2:
	bar.sync 	0;
	mov.u32 	%r43, %ctaid.x;
	mov.u32 	%r44, %ctaid.y;
	shl.b32 	%r45, %r44, 6;
	add.s32 	%r3, %r45, %r2;
	shl.b32 	%r46, %r43, 6;
	add.s32 	%r4, %r46, %r1;
	add.s32 	%r47, %r31, 31;
	shr.s32 	%r48, %r47, 31;
	shr.u32 	%r49, %r48, 27;
	add.s32 	%r50, %r47, %r49;
	shr.s32 	%r5, %r50, 5;
	setp.lt.s32 	%p4, %r31, 1;
	mov.f32 	%f111, 0f00000000;
	@%p4 bra 	$L__BB0_42;
	min.s32 	%r52, %r5, 4;
	setp.lt.u32 	%p5, %r2, 64;
	setp.lt.u32 	%p6, %r1, 32;
	and.pred  	%p1, %p5, %p6;
	shl.b32 	%r54, %r2, 5;
	mov.u32 	%r55, _ZZ27blackwell_ultra_gemm_kernelILi64ELi64ELi32ELi4EEvPK13__nv_fp8_e4m3S2_PfiiiE6smem_A;
	add.s32 	%r6, %r55, %r54;
	add.s32 	%r7, %r6, %r1;
	mul.lo.s32 	%r8, %r31, %r3;
	setp.lt.u32 	%p7, %r2, 32;
	setp.lt.u32 	%p8, %r1, 64;
	and.pred  	%p2, %p7, %p8;
	shl.b32 	%r56, %r2, 6;
	mov.u32 	%r57, _ZZ27blackwell_ultra_gemm_kernelILi64ELi64ELi32ELi4EEvPK13__nv_fp8_e4m3S2_PfiiiE6smem_B;
	add.s32 	%r58, %r57, %r56;
	add.s32 	%r9, %r58, %r1;
	max.s32 	%r10, %r52, 1;
	mov.b32 	%r180, 0;
	not.pred 	%p9, %p1;
	not.pred 	%p13, %p2;
$L__BB0_4:
	shl.b32 	%r61, %r180, 3;
	mov.u32 	%r62, _ZZ27blackwell_ultra_gemm_kernelILi64ELi64ELi32ELi4EEvPK13__nv_fp8_e4m3S2_PfiiiE8barriers;
	add.s32 	%r59, %r62, %r61;
	mov.b32 	%r60, 1;
	// begin inline asm
	mbarrier.arrive.shared::cta.b64                             %rd12,  [%r59], %r60;    // 2. 
	// end inline asm
	@%p9 bra 	$L__BB0_8;
	setp.ge.s32 	%p10, %r3, %r29;
	shl.b32 	%r63, %r180, 5;
	add.s32 	%r64, %r63, %r1;
	setp.ge.s32 	%p11, %r64, %r31;
	or.pred  	%p12, %p10, %p11;
	@%p12 bra 	$L__BB0_7;
	shl.b32 	%r67, %r180, 11;
	add.s32 	%r68, %r7, %r67;
	add.s32 	%r69, %r64, %r8;
	cvt.u64.u32 	%rd13, %r69;
	add.s64 	%rd14, %rd2, %rd13;
	ld.global.nc.u8 	%rs2, [%rd14];
	cvt.u16.u8 	%rs3, %rs2;
	st.shared.u8 	[%r68], %rs3;
	bra.uni 	$L__BB0_8;
$L__BB0_7:
	mov.f32 	%f7, 0f00000000;
	// begin inline asm
	{cvt.rn.satfinite.e4m3x2.f32 %rs1, %f7, %f7;}

	// end inline asm
	shl.b32 	%r65, %r180, 11;
	add.s32 	%r66, %r7, %r65;
	st.shared.u8 	[%r66], %rs1;
$L__BB0_8:
	@%p13 bra 	$L__BB0_12;
	setp.ge.s32 	%p14, %r4, %r30;
	shl.b32 	%r71, %r180, 5;
	add.s32 	%r16, %r71, %r2;
	setp.ge.s32 	%p15, %r16, %r31;
	or.pred  	%p16, %p15, %p14;
	@%p16 bra 	$L__BB0_11;
	shl.b32 	%r74, %r180, 11;
	add.s32 	%r75, %r9, %r74;
	mad.lo.s32 	%r76, %r16, %r30, %r4;
	cvt.s64.s32 	%rd15, %r76;
	add.s64 	%rd16, %rd1, %rd15;
	ld.global.nc.u8 	%rs5, [%rd16];
	cvt.u16.u8 	%rs6, %rs5;
	st.shared.u8 	[%r75], %rs6;
	bra.uni 	$L__BB0_12;
$L__BB0_11:
	mov.f32 	%f9, 0f00000000;
	// begin inline asm
	{cvt.rn.satfinite.e4m3x2.f32 %rs4, %f9, %f9;}

	// end inline asm
	shl.b32 	%r72, %r180, 11;
	add.s32 	%r73, %r9, %r72;
	st.shared.u8 	[%r73], %rs4;
$L__BB0_12:
	mov.b32 	%r181, 0;
	// begin inline asm
	mov.u64 %rd17, %globaltimer;
	// end inline asm
$L__BB0_13:
	// begin inline asm
	{
	.reg .pred p;
	mbarrier.try_wait.shared.b64 p, [%r59], %rd12;
	selp.b32 %r78, 1, 0, p;
	}
	// end inline asm
	setp.ne.s32 	%p17, %r78, 0;
	@%p17 bra 	$L__BB0_20;
	setp.gt.s32 	%p41, %r181, 15;
	@%p41 bra 	$L__BB0_16;
	add.s32 	%r181, %r181, 1;
	bra.uni 	$L__BB0_13;
$L__BB0_16:
	// begin inline asm
	mov.u64 %rd34, %globaltimer;
	// end inline asm
	sub.s64 	%rd5, %rd34, %rd17;
	setp.lt.s64 	%p42, %rd5, 4000000;
	@%p42 bra 	$L__BB0_18;
	mov.b32 	%r178, 1000000;
	// begin inline asm
	nanosleep.u32 %r178;
	// end inline asm
	bra.uni 	$L__BB0_13;
$L__BB0_18:
	setp.lt.s64 	%p43, %rd5, 40000;
	@%p43 bra 	$L__BB0_13;
	shr.s64 	%rd35, %rd5, 63;
	shr.u64 	%rd36, %rd35, 62;
	add.s64 	%rd37, %rd5, %rd36;
	shr.u64 	%rd38, %rd37, 2;
	cvt.u32.u64 	%r179, %rd38;
	// begin inline asm
	nanosleep.u32 %r179;
	// end inline asm
	bra.uni 	$L__BB0_13;
$L__BB0_20:
	add.s32 	%r180, %r180, 1;
	setp.eq.s32 	%p18, %r180, %r10;
	@%p18 bra 	$L__BB0_21;
	bra.uni 	$L__BB0_4;
$L__BB0_21:
	mov.u32 	%r81, _ZZ27blackwell_ultra_gemm_kernelILi64ELi64ELi32ELi4EEvPK13__nv_fp8_e4m3S2_PfiiiE6smem_B;
	add.s32 	%r11, %r81, %r1;
	max.s32 	%r12, %r5, 1;
	mov.f32 	%f111, 0f00000000;
	mov.b32 	%r182, 0;
$L__BB0_22:
	or.b32  	%r82, %r1, %r2;
	and.b32  	%r83, %r82, 960;
	setp.ne.s32 	%p19, %r83, 0;
	and.b32  	%r21, %r182, 3;
	barrier.cluster.arrive;
	barrier.cluster.wait;
	@%p19 bra 	$L__BB0_24;
	shl.b32 	%r148, %r21, 11;
	add.s32 	%r149, %r6, %r148;
	add.s32 	%r150, %r11, %r148;
	ld.shared.u8 	%rs7, [%r149];
	// begin inline asm
	{cvt.rn.f16x2.e4m3x2 %r84, %rs7;}

	// end inline asm
	cvt.u16.u32 	%rs8, %r84;
	// begin inline asm
	{cvt.f32.f16 %f11, %rs8;}

	// end inline asm
	ld.shared.u8 	%rs9, [%r150];
	// begin inline asm
	{cvt.rn.f16x2.e4m3x2 %r85, %rs9;}

	// end inline asm
	cvt.u16.u32 	%rs10, %r85;
	// begin inline asm
	{cvt.f32.f16 %f12, %rs10;}

	// end inline asm
	fma.rn.f32 	%f75, %f11, %f12, %f111;
	ld.shared.u8 	%rs11, [%r149+1];
	// begin inline asm
	{cvt.rn.f16x2.e4m3x2 %r86, %rs11;}

	// end inline asm
	cvt.u16.u32 	%rs12, %r86;
	// begin inline asm
	{cvt.f32.f16 %f13, %rs12;}

	// end inline asm
	ld.shared.u8 	%rs13, [%r150+64];
	// begin inline asm
	{cvt.rn.f16x2.e4m3x2 %r87, %rs13;}

	// end inline asm
	cvt.u16.u32 	%rs14, %r87;
	// begin inline asm
	{cvt.f32.f16 %f14, %rs14;}

	// end inline asm
	fma.rn.f32 	%f76, %f13, %f14, %f75;
	ld.shared.u8 	%rs15, [%r149+2];
	// begin inline asm
	{cvt.rn.f16x2.e4m3x2 %r88, %rs15;}

	// end inline asm
	cvt.u16.u32 	%rs16, %r88;
	// begin inline asm
	{cvt.f32.f16 %f15, %rs16;}

	// end inline asm
	ld.shared.u8 	%rs17, [%r150+128];
	// begin inline asm
	{cvt.rn.f16x2.e4m3x2 %r89, %rs17;}

	// end inline asm
	cvt.u16.u32 	%rs18, %r89;
	// begin inline asm
	{cvt.f32.f16 %f16, %rs18;}

	// end inline asm
	fma.rn.f32 	%f77, %f15, %f16, %f76;
	ld.shared.u8 	%rs19, [%r149+3];
	// begin inline asm
	{cvt.rn.f16x2.e4m3x2 %r90, %rs19;}

	// end inline asm
	cvt.u16.u32 	%rs20, %r90;
	// begin inline asm
	{cvt.f32.f16 %f17, %rs20;}

	// end inline asm
	ld.shared.u8 	%rs21, [%r150+192];
	// begin inline asm
	{cvt.rn.f16x2.e4m3x2 %r91, %rs21;}

	// end inline asm
	cvt.u16.u32 	%rs22, %r91;
	// begin inline asm
	{cvt.f32.f16 %f18, %rs22;}

	// end inline asm
	fma.rn.f32 	%f78, %f17, %f18, %f77;
	ld.shared.u8 	%rs23, [%r149+4];
	// begin inline asm
	{cvt.rn.f16x2.e4m3x2 %r92, %rs23;}

	// end inline asm
	cvt.u16.u32 	%rs24, %r92;
	// begin inline asm
	{cvt.f32.f16 %f19, %rs24;}

	// end inline asm
	ld.shared.u8 	%rs25, [%r150+256];
	// begin inline asm
	{cvt.rn.f16x2.e4m3x2 %r93, %rs25;}

	// end inline asm
	cvt.u16.u32 	%rs26, %r93;
	// begin inline asm
	{cvt.f32.f16 %f20, %rs26;}

	// end inline asm
	fma.rn.f32 	%f79, %f19, %f20, %f78;
	ld.shared.u8 	%rs27, [%r149+5];
	// begin inline asm
	{cvt.rn.f16x2.e4m3x2 %r94, %rs27;}

	// end inline asm
	cvt.u16.u32 	%rs28, %r94;
	// begin inline asm
	{cvt.f32.f16 %f21, %rs28;}

	// end inline asm
	ld.shared.u8 	%rs29, [%r150+320];
	// begin inline asm
	{cvt.rn.f16x2.e4m3x2 %r95, %rs29;}

	// end inline asm
	cvt.u16.u32 	%rs30, %r95;
	// begin inline asm
	{cvt.f32.f16 %f22, %rs30;}

	// end inline asm
	fma.rn.f32 	%f80, %f21, %f22, %f79;
	ld.shared.u8 	%rs31, [%r149+6];
	// begin inline asm
	{cvt.rn.f16x2.e4m3x2 %r96, %rs31;}

	// end inline asm
	cvt.u16.u32 	%rs32, %r96;
	// begin inline asm
	{cvt.f32.f16 %f23, %rs32;}

	// end inline asm
	ld.shared.u8 	%rs33, [%r150+384];
	// begin inline asm
	{cvt.rn.f16x2.e4m3x2 %r97, %rs33;}

	// end inline asm
	cvt.u16.u32 	%rs34, %r97;
	// begin inline asm
	{cvt.f32.f16 %f24, %rs34;}

	// end inline asm
	fma.rn.f32 	%f81, %f23, %f24, %f80;
	ld.shared.u8 	%rs35, [%r149+7];
	// begin inline asm
	{cvt.rn.f16x2.e4m3x2 %r98, %rs35;}

	// end inline asm
	cvt.u16.u32 	%rs36, %r98;
	// begin inline asm
	{cvt.f32.f16 %f25, %rs36;}

	// end inline asm
	ld.shared.u8 	%rs37, [%r150+448];
	// begin inline asm
	{cvt.rn.f16x2.e4m3x2 %r99, %rs37;}

	// end inline asm
	cvt.u16.u32 	%rs38, %r99;
	// begin inline asm
	{cvt.f32.f16 %f26, %rs38;}

	// end inline asm
	fma.rn.f32 	%f82, %f25, %f26, %f81;
	ld.shared.u8 	%rs39, [%r149+8];
	// begin inline asm
	{cvt.rn.f16x2.e4m3x2 %r100, %rs39;}

	// end inline asm
	cvt.u16.u32 	%rs40, %r100;
	// begin inline asm
	{cvt.f32.f16 %f27, %rs40;}

	// end inline asm
	ld.shared.u8 	%rs41, [%r150+512];
	// begin inline asm
	{cvt.rn.f16x2.e4m3x2 %r101, %rs41;}

	// end inline asm
	cvt.u16.u32 	%rs42, %r101;
	// begin inline asm
	{cvt.f32.f16 %f28, %rs42;}

	// end inline asm
	fma.rn.f32 	%f83, %f27, %f28, %f82;
	ld.shared.u8 	%rs43, [%r149+9];
	// begin inline asm
	{cvt.rn.f16x2.e4m3x2 %r102, %rs43;}

	// end inline asm
	cvt.u16.u32 	%rs44, %r102;
	// begin inline asm
	{cvt.f32.f16 %f29, %rs44;}

	// end inline asm
	ld.shared.u8 	%rs45, [%r150+576];
	// begin inline asm
	{cvt.rn.f16x2.e4m3x2 %r103, %rs45;}

	// end inline asm
	cvt.u16.u32 	%rs46, %r103;
	// begin inline asm
	{cvt.f32.f16 %f30, %rs46;}

	// end inline asm
	fma.rn.f32 	%f84, %f29, %f30, %f83;
	ld.shared.u8 	%rs47, [%r149+10];
	// begin inline asm
	{cvt.rn.f16x2.e4m3x2 %r104, %rs47;}

	// end inline asm
	cvt.u16.u32 	%rs48, %r104;
	// begin inline asm
	{cvt.f32.f16 %f31, %rs48;}

	// end inline asm
	ld.shared.u8 	%rs49, [%r150+640];
	// begin inline asm
	{cvt.rn.f16x2.e4m3x2 %r105, %rs49;}

	// end inline asm
	cvt.u16.u32 	%rs50, %r105;
	// begin inline asm
	{cvt.f32.f16 %f32, %rs50;}

	// end inline asm
	fma.rn.f32 	%f85, %f31, %f32, %f84;
	ld.shared.u8 	%rs51, [%r149+11];
	// begin inline asm
	{cvt.rn.f16x2.e4m3x2 %r106, %rs51;}

	// end inline asm
	cvt.u16.u32 	%rs52, %r106;
	// begin inline asm
	{cvt.f32.f16 %f33, %rs52;}

	// end inline asm
	ld.shared.u8 	%rs53, [%r150+704];
	// begin inline asm
	{cvt.rn.f16x2.e4m3x2 %r107, %rs53;}

	// end inline asm
	cvt.u16.u32 	%rs54, %r107;
	// begin inline asm
	{cvt.f32.f16 %f34, %rs54;}

	// end inline asm
	fma.rn.f32 	%f86, %f33, %f34, %f85;
	ld.shared.u8 	%rs55, [%r149+12];
	// begin inline asm
	{cvt.rn.f16x2.e4m3x2 %r108, %rs55;}

	// end inline asm
	cvt.u16.u32 	%rs56, %r108;
	// begin inline asm
	{cvt.f32.f16 %f35, %rs56;}

	// end inline asm
	ld.shared.u8 	%rs57, [%r150+768];
	// begin inline asm
	{cvt.rn.f16x2.e4m3x2 %r109, %rs57;}

	// end inline asm
	cvt.u16.u32 	%rs58, %r109;
	// begin inline asm
	{cvt.f32.f16 %f36, %rs58;}

	// end inline asm
	fma.rn.f32 	%f87, %f35, %f36, %f86;
	ld.shared.u8 	%rs59, [%r149+13];
	// begin inline asm
	{cvt.rn.f16x2.e4m3x2 %r110, %rs59;}

	// end inline asm
	cvt.u16.u32 	%rs60, %r110;
	// begin inline asm
	{cvt.f32.f16 %f37, %rs60;}

	// end inline asm
	ld.shared.u8 	%rs61, [%r150+832];
	// begin inline asm
	{cvt.rn.f16x2.e4m3x2 %r111, %rs61;}

	// end inline asm
	cvt.u16.u32 	%rs62, %r111;
	// begin inline asm
	{cvt.f32.f16 %f38, %rs62;}

	// end inline asm
	fma.rn.f32 	%f88, %f37, %f38, %f87;
	ld.shared.u8 	%rs63, [%r149+14];
	// begin inline asm
	{cvt.rn.f16x2.e4m3x2 %r112, %rs63;}

	// end inline asm
	cvt.u16.u32 	%rs64, %r112;
	// begin inline asm
	{cvt.f32.f16 %f39, %rs64;}

	// end inline asm
	ld.shared.u8 	%rs65, [%r150+896];
	// begin inline asm
	{cvt.rn.f16x2.e4m3x2 %r113, %rs65;}

	// end inline asm
	cvt.u16.u32 	%rs66, %r113;
	// begin inline asm
	{cvt.f32.f16 %f40, %rs66;}

	// end inline asm
	fma.rn.f32 	%f89, %f39, %f40, %f88;
	ld.shared.u8 	%rs67, [%r149+15];
	// begin inline asm
	{cvt.rn.f16x2.e4m3x2 %r114, %rs67;}

	// end inline asm
	cvt.u16.u32 	%rs68, %r114;
	// begin inline asm
	{cvt.f32.f16 %f41, %rs68;}

	// end inline asm
	ld.shared.u8 	%rs69, [%r150+960];
	// begin inline asm
	{cvt.rn.f16x2.e4m3x2 %r115, %rs69;}

	// end inline asm
	cvt.u16.u32 	%rs70, %r115;
	// begin inline asm
	{cvt.f32.f16 %f42, %rs70;}

	// end inline asm
	fma.rn.f32 	%f90, %f41, %f42, %f89;
	ld.shared.u8 	%rs71, [%r149+16];
	// begin inline asm
	{cvt.rn.f16x2.e4m3x2 %r116, %rs71;}

	// end inline asm
	cvt.u16.u32 	%rs72, %r116;
	// begin inline asm
	{cvt.f32.f16 %f43, %rs72;}

	// end inline asm
	ld.shared.u8 	%rs73, [%r150+1024];
	// begin inline asm
	{cvt.rn.f16x2.e4m3x2 %r117, %rs73;}

	// end inline asm
	cvt.u16.u32 	%rs74, %r117;
	// begin inline asm
	{cvt.f32.f16 %f44, %rs74;}

	// end inline asm
	fma.rn.f32 	%f91, %f43, %f44, %f90;
	ld.shared.u8 	%rs75, [%r149+17];
	// begin inline asm
	{cvt.rn.f16x2.e4m3x2 %r118, %rs75;}

	// end inline asm
	cvt.u16.u32 	%rs76, %r118;
	// begin inline asm
	{cvt.f32.f16 %f45, %rs76;}

	// end inline asm
	ld.shared.u8 	%rs77, [%r150+1088];
	// begin inline asm
	{cvt.rn.f16x2.e4m3x2 %r119, %rs77;}

	// end inline asm
	cvt.u16.u32 	%rs78, %r119;
	// begin inline asm
	{cvt.f32.f16 %f46, %rs78;}

	// end inline asm
	fma.rn.f32 	%f92, %f45, %f46, %f91;
	ld.shared.u8 	%rs79, [%r149+18];
	// begin inline asm
	{cvt.rn.f16x2.e4m3x2 %r120, %rs79;}

	// end inline asm
	cvt.u16.u32 	%rs80, %r120;
	// begin inline asm
	{cvt.f32.f16 %f47, %rs80;}

	// end inline asm
	ld.shared.u8 	%rs81, [%r150+1152];
	// begin inline asm
	{cvt.rn.f16x2.e4m3x2 %r121, %rs81;}

	// end inline asm
	cvt.u16.u32 	%rs82, %r121;
	// begin inline asm
	{cvt.f32.f16 %f48, %rs82;}

	// end inline asm
	fma.rn.f32 	%f93, %f47, %f48, %f92;
	ld.shared.u8 	%rs83, [%r149+19];
	// begin inline asm
	{cvt.rn.f16x2.e4m3x2 %r122, %rs83;}

	// end inline asm
	cvt.u16.u32 	%rs84, %r122;
	// begin inline asm
	{cvt.f32.f16 %f49, %rs84;}

	// end inline asm
	ld.shared.u8 	%rs85, [%r150+1216];
	// begin inline asm
	{cvt.rn.f16x2.e4m3x2 %r123, %rs85;}

	// end inline asm
	cvt.u16.u32 	%rs86, %r123;
	// begin inline asm
	{cvt.f32.f16 %f50, %rs86;}

	// end inline asm
	fma.rn.f32 	%f94, %f49, %f50, %f93;
	ld.shared.u8 	%rs87, [%r149+20];
	// begin inline asm
	{cvt.rn.f16x2.e4m3x2 %r124, %rs87;}

	// end inline asm
	cvt.u16.u32 	%rs88, %r124;
	// begin inline asm
	{cvt.f32.f16 %f51, %rs88;}

	// end inline asm
	ld.shared.u8 	%rs89, [%r150+1280];
	// begin inline asm
	{cvt.rn.f16x2.e4m3x2 %r125, %rs89;}

	// end inline asm
	cvt.u16.u32 	%rs90, %r125;
	// begin inline asm
	{cvt.f32.f16 %f52, %rs90;}

	// end inline asm
	fma.rn.f32 	%f95, %f51, %f52, %f94;
	ld.shared.u8 	%rs91, [%r149+21];
	// begin inline asm
	{cvt.rn.f16x2.e4m3x2 %r126, %rs91;}

	// end inline asm
	cvt.u16.u32 	%rs92, %r126;
	// begin inline asm
	{cvt.f32.f16 %f53, %rs92;}

	// end inline asm
	ld.shared.u8 	%rs93, [%r150+1344];
	// begin inline asm
	{cvt.rn.f16x2.e4m3x2 %r127, %rs93;}

	// end inline asm
	cvt.u16.u32 	%rs94, %r127;
	// begin inline asm
	{cvt.f32.f16 %f54, %rs94;}

	// end inline asm
	fma.rn.f32 	%f96, %f53, %f54, %f95;
	ld.shared.u8 	%rs95, [%r149+22];
	// begin inline asm
	{cvt.rn.f16x2.e4m3x2 %r128, %rs95;}

	// end inline asm
	cvt.u16.u32 	%rs96, %r128;
	// begin inline asm
	{cvt.f32.f16 %f55, %rs96;}

	// end inline asm
	ld.shared.u8 	%rs97, [%r150+1408];
	// begin inline asm
	{cvt.rn.f16x2.e4m3x2 %r129, %rs97;}

	// end inline asm
	cvt.u16.u32 	%rs98, %r129;
	// begin inline asm
	{cvt.f32.f16 %f56, %rs98;}

	// end inline asm
	fma.rn.f32 	%f97, %f55, %f56, %f96;
	ld.shared.u8 	%rs99, [%r149+23];
	// begin inline asm
	{cvt.rn.f16x2.e4m3x2 %r130, %rs99;}

	// end inline asm
	cvt.u16.u32 	%rs100, %r130;
	// begin inline asm
	{cvt.f32.f16 %f57, %rs100;}

	// end inline asm
	ld.shared.u8 	%rs101, [%r150+1472];
	// begin inline asm
	{cvt.rn.f16x2.e4m3x2 %r131, %rs101;}

	// end inline asm
	cvt.u16.u32 	%rs102, %r131;
	// begin inline asm
	{cvt.f32.f16 %f58, %rs102;}

	// end inline asm
	fma.rn.f32 	%f98, %f57, %f58, %f97;
	ld.shared.u8 	%rs103, [%r149+24];
	// begin inline asm
	{cvt.rn.f16x2.e4m3x2 %r132, %rs103;}

	// end inline asm
	cvt.u16.u32 	%rs104, %r132;
	// begin inline asm
	{cvt.f32.f16 %f59, %rs104;}

	// end inline asm
	ld.shared.u8 	%rs105, [%r150+1536];
	// begin inline asm
	{cvt.rn.f16x2.e4m3x2 %r133, %rs105;}

	// end inline asm
	cvt.u16.u32 	%rs106, %r133;
	// begin inline asm
	{cvt.f32.f16 %f60, %rs106;}

	// end inline asm
	fma.rn.f32 	%f99, %f59, %f60, %f98;
	ld.shared.u8 	%rs107, [%r149+25];
	// begin inline asm
	{cvt.rn.f16x2.e4m3x2 %r134, %rs107;}

	// end inline asm
	cvt.u16.u32 	%rs108, %r134;
	// begin inline asm
	{cvt.f32.f16 %f61, %rs108;}

	// end inline asm
	ld.shared.u8 	%rs109, [%r150+1600];
	// begin inline asm
	{cvt.rn.f16x2.e4m3x2 %r135, %rs109;}

	// end inline asm
	cvt.u16.u32 	%rs110, %r135;
	// begin inline asm
	{cvt.f32.f16 %f62, %rs110;}

	// end inline asm
	fma.rn.f32 	%f100, %f61, %f62, %f99;
	ld.shared.u8 	%rs111, [%r149+26];
	// begin inline asm
	{cvt.rn.f16x2.e4m3x2 %r136, %rs111;}

	// end inline asm
	cvt.u16.u32 	%rs112, %r136;
	// begin inline asm
	{cvt.f32.f16 %f63, %rs112;}

	// end inline asm
	ld.shared.u8 	%rs113, [%r150+1664];
	// begin inline asm
	{cvt.rn.f16x2.e4m3x2 %r137, %rs113;}

	// end inline asm
	cvt.u16.u32 	%rs114, %r137;
	// begin inline asm
	{cvt.f32.f16 %f64, %rs114;}

	// end inline asm
	fma.rn.f32 	%f101, %f63, %f64, %f100;
	ld.shared.u8 	%rs115, [%r149+27];
	// begin inline asm
	{cvt.rn.f16x2.e4m3x2 %r138, %rs115;}

	// end inline asm
	cvt.u16.u32 	%rs116, %r138;
	// begin inline asm
	{cvt.f32.f16 %f65, %rs116;}

	// end inline asm
	ld.shared.u8 	%rs117, [%r150+1728];
	// begin inline asm
	{cvt.rn.f16x2.e4m3x2 %r139, %rs117;}

	// end inline asm
	cvt.u16.u32 	%rs118, %r139;
	// begin inline asm
	{cvt.f32.f16 %f66, %rs118;}

	// end inline asm
	fma.rn.f32 	%f102, %f65, %f66, %f101;
	ld.shared.u8 	%rs119, [%r149+28];
	// begin inline asm
	{cvt.rn.f16x2.e4m3x2 %r140, %rs119;}

	// end inline asm
	cvt.u16.u32 	%rs120, %r140;
	// begin inline asm
	{cvt.f32.f16 %f67, %rs120;}

	// end inline asm
	ld.shared.u8 	%rs121, [%r150+1792];
	// begin inline asm
	{cvt.rn.f16x2.e4m3x2 %r141, %rs121;}

	// end inline asm
	cvt.u16.u32 	%rs122, %r141;
	// begin inline asm
	{cvt.f32.f16 %f68, %rs122;}

	// end inline asm
	fma.rn.f32 	%f103, %f67, %f68, %f102;
	ld.shared.u8 	%rs123, [%r149+29];
	// begin inline asm
	{cvt.rn.f16x2.e4m3x2 %r142, %rs123;}

	// end inline asm
	cvt.u16.u32 	%rs124, %r142;
	// begin inline asm
	{cvt.f32.f16 %f69, %rs124;}

	// end inline asm
	ld.shared.u8 	%rs125, [%r150+1856];
	// begin inline asm
	{cvt.rn.f16x2.e4m3x2 %r143, %rs125;}

	// end inline asm
	cvt.u16.u32 	%rs126, %r143;
	// begin inline asm
	{cvt.f32.f16 %f70, %rs126;}

	// end inline asm
	fma.rn.f32 	%f104, %f69, %f70, %f103;
	ld.shared.u8 	%rs127, [%r149+30];
	// begin inline asm
	{cvt.rn.f16x2.e4m3x2 %r144, %rs127;}

	// end inline asm
	cvt.u16.u32 	%rs128, %r144;
	// begin inline asm
	{cvt.f32.f16 %f71, %rs128;}

	// end inline asm
	ld.shared.u8 	%rs129, [%r150+1920];
	// begin inline asm
	{cvt.rn.f16x2.e4m3x2 %r145, %rs129;}

	// end inline asm
	cvt.u16.u32 	%rs130, %r145;
	// begin inline asm
	{cvt.f32.f16 %f72, %rs130;}

	// end inline asm
	fma.rn.f32 	%f105, %f71, %f72, %f104;
	ld.shared.u8 	%rs131, [%r149+31];
	// begin inline asm
	{cvt.rn.f16x2.e4m3x2 %r146, %rs131;}

	// end inline asm
	cvt.u16.u32 	%rs132, %r146;
	// begin inline asm
	{cvt.f32.f16 %f73, %rs132;}

	// end inline asm
	ld.shared.u8 	%rs133, [%r150+1984];
	// begin inline asm
	{cvt.rn.f16x2.e4m3x2 %r147, %rs133;}

	// end inline asm
	cvt.u16.u32 	%rs134, %r147;
	// begin inline asm
	{cvt.f32.f16 %f74, %rs134;}

	// end inline asm
	fma.rn.f32 	%f111, %f73, %f74, %f105;
$L__BB0_24:
	add.s32 	%r22, %r182, 4;
	setp.ge.s32 	%p20, %r22, %r5;
	@%p20 bra 	$L__BB0_41;
	shl.b32 	%r153, %r21, 3;
	mov.u32 	%r154, _ZZ27blackwell_ultra_gemm_kernelILi64ELi64ELi32ELi4EEvPK13__nv_fp8_e4m3S2_PfiiiE8barriers;
	add.s32 	%r151, %r154, %r153;
	mov.b32 	%r152, 1;
	// begin inline asm
	mbarrier.arrive.shared::cta.b64                             %rd19,  [%r151], %r152;    // 2. 
	// end inline asm
	@%p9 bra 	$L__BB0_29;
	setp.ge.s32 	%p22, %r3, %r29;
	shl.b32 	%r155, %r22, 5;
	add.s32 	%r156, %r155, %r1;
	setp.ge.s32 	%p23, %r156, %r31;
	or.pred  	%p24, %p22, %p23;
	@%p24 bra 	$L__BB0_28;
	shl.b32 	%r159, %r21, 11;
	add.s32 	%r160, %r7, %r159;
	add.s32 	%r161, %r156, %r8;
	cvt.u64.u32 	%rd20, %r161;
	add.s64 	%rd21, %rd2, %rd20;
	ld.global.nc.u8 	%rs136, [%rd21];
	cvt.u16.u8 	%rs137, %rs136;
	st.shared.u8 	[%r160], %rs137;
	bra.uni 	$L__BB0_29;
$L__BB0_28:
	mov.f32 	%f107, 0f00000000;
	// begin inline asm
	{cvt.rn.satfinite.e4m3x2.f32 %rs135, %f107, %f107;}

	// end inline asm
	shl.b32 	%r157, %r21, 11;
	add.s32 	%r158, %r7, %r157;
	st.shared.u8 	[%r158], %rs135;
$L__BB0_29:
	@%p13 bra 	$L__BB0_33;
	setp.ge.s32 	%p26, %r4, %r30;
	shl.b32 	%r163, %r22, 5;
	add.s32 	%r25, %r163, %r2;
	setp.ge.s32 	%p27, %r25, %r31;
	or.pred  	%p28, %p27, %p26;
	@%p28 bra 	$L__BB0_32;
	shl.b32 	%r166, %r21, 11;
	add.s32 	%r167, %r9, %r166;
	mad.lo.s32 	%r168, %r25, %r30, %r4;
	cvt.s64.s32 	%rd22, %r168;
	add.s64 	%rd23, %rd1, %rd22;
	ld.global.nc.u8 	%rs139, [%rd23];
	cvt.u16.u8 	%rs140, %rs139;
	st.shared.u8 	[%r167], %rs140;
	bra.uni 	$L__BB0_33;
$L__BB0_32:
	mov.f32 	%f109, 0f00000000;
	// begin inline asm
	{cvt.rn.satfinite.e4m3x2.f32 %rs138, %f109, %f109;}

	// end inline asm
	shl.b32 	%r164, %r21, 11;
	add.s32 	%r165, %r9, %r164;
	st.shared.u8 	[%r165], %rs138;
$L__BB0_33:
	mov.b32 	%r183, 0;
	// begin inline asm
	mov.u64 %rd24, %globaltimer;
	// end inline asm
$L__BB0_34:
	// begin inline asm
	{
	.reg .pred p;
	mbarrier.try_wait.shared.b64 p, [%r151], %rd19;
	selp.b32 %r170, 1, 0, p;
	}
	// end inline asm
	setp.ne.s32 	%p29, %r170, 0;
	@%p29 bra 	$L__BB0_41;
	setp.gt.s32 	%p38, %r183, 15;
	@%p38 bra 	$L__BB0_37;
	add.s32 	%r183, %r183, 1;
	bra.uni 	$L__BB0_34;
$L__BB0_37:
	// begin inline asm
	mov.u64 %rd29, %globaltimer;
	// end inline asm
	sub.s64 	%rd8, %rd29, %rd24;
	setp.lt.s64 	%p39, %rd8, 4000000;
	@%p39 bra 	$L__BB0_39;
	mov.b32 	%r176, 1000000;
	// begin inline asm
	nanosleep.u32 %r176;
	// end inline asm
	bra.uni 	$L__BB0_34;
$L__BB0_39:
	setp.lt.s64 	%p40, %rd8, 40000;
	@%p40 bra 	$L__BB0_34;
	shr.s64 	%rd30, %rd8, 63;
	shr.u64 	%rd31, %rd30, 62;
	add.s64 	%rd32, %rd8, %rd31;
	shr.u64 	%rd33, %rd32, 2;
	cvt.u32.u64 	%r177, %rd33;
	// begin inline asm
	nanosleep.u32 %r177;
	// end inline asm
	bra.uni 	$L__BB0_34;
$L__BB0_41:
	add.s32 	%r182, %r182, 1;
	setp.ne.s32 	%p30, %r182, %r12;
	@%p30 bra 	$L__BB0_22;
$L__BB0_42:
	setp.ge.s32 	%p31, %r3, %r29;
	setp.ge.s32 	%p32, %r4, %r30;
	or.pred  	%p33, %p31, %p32;
	setp.gt.u32 	%p34, %r2, 63;
	or.pred  	%p35, %p33, %p34;
	setp.gt.u32 	%p36, %r1, 63;
	or.pred  	%p37, %p35, %p36;
	@%p37 bra 	$L__BB0_44;
	mad.lo.s32 	%r175, %r30, %r3, %r4;
	cvta.to.global.u64 	%rd26, %rd9;
	mul.wide.u32 	%rd27, %r175, 4;
	add.s64 	%rd28, %rd26, %rd27;
	st.global.f32 	[%rd28], %f111;
$L__BB0_44:
	ret;

}


// ===== COMPILED SASS (sm_100) =====

	.target	sm_100

	.elftype	@"ET_EXEC"


//--------------------- .note.nv.tkinfo           --------------------------
	.section	.note.nv.tkinfo,"",@"SHT_NOTE"
	.sectionflags	@"SHF_NOTE_NV_TKINFO"
	.tkinfo
        /*0018*/ 	.word	0x00000002
        /*0030*/ 	.string	""
        /*0030*/ 	.string	"ptxas"
        /*0030*/ 	.string	"Cuda compilation tools, release 13.0, V13.0.88"
        /*0030*/ 	.string	"Build cuda_13.0.r13.0/compiler.36424714_0"
        /*0030*/ 	.string	"-arch sm_100 -m 64 "



//--------------------- .note.nv.cuinfo           --------------------------
	.section	.note.nv.cuinfo,"",@"SHT_NOTE"
	.sectionflags	@"SHF_NOTE_NV_CUINFO"
        /*0018*/ 	.short	0x0002
        /*001a*/ 	.short	0x0064
        /*001c*/ 	.short	0x0082
	.zero		2


//--------------------- .nv.info                  --------------------------
	.section	.nv.info,"",@"SHT_CUDA_INFO"
	.align	4


	//----- nvinfo : EIATTR_REGCOUNT
	.align		4
        /*0000*/ 	.byte	0x04, 0x2f
        /*0002*/ 	.short	(.L_1 - .L_0)
	.align		4
.L_0:
        /*0004*/ 	.word	index@(_Z27blackwell_ultra_gemm_kernelILi64ELi64ELi32ELi4EEvPK13__nv_fp8_e4m3S2_Pfiii)
        /*0008*/ 	.word	0x00000020


	//----- nvinfo : EIATTR_FRAME_SIZE
	.align		4
.L_1:
        /*000c*/ 	.byte	0x04, 0x11
        /*000e*/ 	.short	(.L_3 - .L_2)
	.align		4
.L_2:
        /*0010*/ 	.word	index@(_Z27blackwell_ultra_gemm_kernelILi64ELi64ELi32ELi4EEvPK13__nv_fp8_e4m3S2_Pfiii)
        /*0014*/ 	.word	0x00000000


	//----- nvinfo : EIATTR_MIN_STACK_SIZE
	.align		4
.L_3:
        /*0018*/ 	.byte	0x04, 0x12
        /*001a*/ 	.short	(.L_5 - .L_4)
	.align		4
.L_4:
        /*001c*/ 	.word	index@(_Z27blackwell_ultra_gemm_kernelILi64ELi64ELi32ELi4EEvPK13__nv_fp8_e4m3S2_Pfiii)
        /*0020*/ 	.word	0x00000000
.L_5:


//--------------------- .nv.compat                --------------------------
	.section	.nv.compat,"",@"SHT_CUDA_COMPAT_INFO"
	.align	4
        /*0000*/ 	.byte	0x02, 0x09, 0x00, 0x00, 0x02, 0x02, 0x02, 0x00, 0x02, 0x05, 0x05, 0x00, 0x03, 0x07, 0x01, 0x01
        /*0010*/ 	.byte	0x02, 0x03, 0x00, 0x00, 0x02, 0x06, 0x01, 0x00, 0x04, 0x0b, 0x08, 0x00, 0x09, 0x00, 0x00, 0x00
        /*0020*/ 	.byte	0x00, 0x00, 0x00, 0x00


//--------------------- .nv.info._Z27blackwell_ultra_gemm_kernelILi64ELi64ELi32ELi4EEvPK13__nv_fp8_e4m3S2_Pfiii --------------------------
	.section	.nv.info._Z27blackwell_ultra_gemm_kernelILi64ELi64ELi32ELi4EEvPK13__nv_fp8_e4m3S2_Pfiii,"",@"SHT_CUDA_INFO"
	.sectionflags	@""
	.align	4


	//----- nvinfo : EIATTR_CUDA_API_VERSION
	.align		4
        /*0000*/ 	.byte	0x04, 0x37
        /*0002*/ 	.short	(.L_7 - .L_6)
.L_6:
        /*0004*/ 	.word	0x00000082


	//----- nvinfo : EIATTR_KPARAM_INFO
	.align		4
.L_7:
        /*0008*/ 	.byte	0x04, 0x17
        /*000a*/ 	.short	(.L_9 - .L_8)
.L_8:
        /*000c*/ 	.word	0x00000000
        /*0010*/ 	.short	0x0005
        /*0012*/ 	.short	0x0020
        /*0014*/ 	.byte	0x00, 0xf0, 0x11, 0x00


	//----- nvinfo : EIATTR_KPARAM_INFO
	.align		4
.L_9:
        /*0018*/ 	.byte	0x04, 0x17
        /*001a*/ 	.short	(.L_11 - .L_10)
.L_10:
        /*001c*/ 	.word	0x00000000
        /*0020*/ 	.short	0x0004
        /*0022*/ 	.short	0x001c
        /*0024*/ 	.byte	0x00, 0xf0, 0x11, 0x00


	//----- nvinfo : EIATTR_KPARAM_INFO
	.align		4
.L_11:
        /*0028*/ 	.byte	0x04, 0x17
        /*002a*/ 	.short	(.L_13 - .L_12)
.L_12:
        /*002c*/ 	.word	0x00000000
        /*0030*/ 	.short	0x0003
        /*0032*/ 	.short	0x0018
        /*0034*/ 	.byte	0x00, 0xf0, 0x11, 0x00


	//----- nvinfo : EIATTR_KPARAM_INFO
	.align		4
.L_13:
        /*0038*/ 	.byte	0x04, 0x17
        /*003a*/ 	.short	(.L_15 - .L_14)
.L_14:
        /*003c*/ 	.word	0x00000000
        /*0040*/ 	.short	0x0002
        /*0042*/ 	.short	0x0010
        /*0044*/ 	.byte	0x00, 0xf5, 0x21, 0x00


	//----- nvinfo : EIATTR_KPARAM_INFO
	.align		4
.L_15:
        /*0048*/ 	.byte	0x04, 0x17
        /*004a*/ 	.short	(.L_17 - .L_16)
.L_16:
        /*004c*/ 	.word	0x00000000
        /*0050*/ 	.short	0x0001
        /*0052*/ 	.short	0x0008
        /*0054*/ 	.byte	0x00, 0xf5, 0x21, 0x00


	//----- nvinfo : EIATTR_KPARAM_INFO
	.align		4
.L_17:
        /*0058*/ 	.byte	0x04, 0x17
        /*005a*/ 	.short	(.L_19 - .L_18)
.L_18:
        /*005c*/ 	.word	0x00000000
        /*0060*/ 	.short	0x0000
        /*0062*/ 	.short	0x0000
        /*0064*/ 	.byte	0x00, 0xf5, 0x21, 0x00


	//----- nvinfo : EIATTR_EXPLICIT_CLUSTER
	.align		4
.L_19:
        /*0068*/ 	.byte	0x01, 0x3e
	.zero		2


	//----- nvinfo : EIATTR_CTA_PER_CLUSTER
	.align		4
        /*006c*/ 	.byte	0x04, 0x3d
        /*006e*/ 	.short	(.L_21 - .L_20)
.L_20:
        /*0070*/ 	.word	0x00000002
        /*0074*/ 	.word	0x00000002
        /*0078*/ 	.word	0x00000001


	//----- nvinfo : EIATTR_SPARSE_MMA_MASK
	.align		4
.L_21:
        /*007c*/ 	.byte	0x03, 0x50
        /*007e*/ 	.short	0x0000


	//----- nvinfo : EIATTR_MAXREG_COUNT
	.align		4
        /*0080*/ 	.byte	0x03, 0x1b
        /*0082*/ 	.short	0x00ff


	//----- nvinfo : EIATTR_NUM_BARRIERS
	.align		4
        /*0084*/ 	.byte	0x02, 0x4c
        /*0086*/ 	.byte	0x01
	.zero		1


	//----- nvinfo : EIATTR_MERCURY_ISA_VERSION
	.align		4
        /*0088*/ 	.byte	0x03, 0x5f
        /*008a*/ 	.short	0x0101


	//----- nvinfo : EIATTR_VRC_CTA_INIT_COUNT
	.align		4
        /*008c*/ 	.byte	0x02, 0x4a
	.zero		1
	.zero		1


	//----- nvinfo : EIATTR_MBARRIER_INSTR_OFFSETS
	.align		4
        /*0090*/ 	.byte	0x04, 0x39
        /*0092*/ 	.short	(.L_23 - .L_22)


	//   ....[0]....
.L_22:
        /*0094*/ 	.word	0x00000130
        /*0098*/ 	.word	0x000000ff
        /*009c*/ 	.word	0x00000000
        /*00a0*/ 	.short	0x0100
        /*00a2*/ 	.byte	0x06
	.zero		1


	//   ....[1]....
        /*00a4*/ 	.word	0x00000140
        /*00a8*/ 	.word	0x000000ff
        /*00ac*/ 	.word	0x00000008
        /*00b0*/ 	.short	0x0100
        /*00b2*/ 	.byte	0x06
	.zero		1


	//   ....[2]....
        /*00b4*/ 	.word	0x00000150
        /*00b8*/ 	.word	0x000000ff
        /*00bc*/ 	.word	0x00000010
        /*00c0*/ 	.short	0x0100
        /*00c2*/ 	.byte	0x06
	.zero		1


	//   ....[3]....
        /*00c4*/ 	.word	0x00000160
        /*00c8*/ 	.word	0x000000ff
        /*00cc*/ 	.word	0x00000018
        /*00d0*/ 	.short	0x0100
        /*00d2*/ 	.byte	0x06
	.zero		1


	//   ....[4]....
        /*00d4*/ 	.word	0x000003d0
        /*00d8*/ 	.word	0x00000011
        /*00dc*/ 	.word	0x00000000
        /*00e0*/ 	.short	0x0101
        /*00e2*/ 	.byte	0xff
	.zero		1


	//   ....[5]....
        /*00e4*/ 	.word	0x00000660
        /*00e8*/ 	.word	0x00000011
        /*00ec*/ 	.word	0x00000000
        /*00f0*/ 	.short	0x0109
        /*00f2*/ 	.byte	0xff
	.zero		1


	//   ....[6]....
        /*00f4*/ 	.word	0x000007d0
        /*00f8*/ 	.word	0x00000011
        /*00fc*/ 	.word	0x00000000
        /*0100*/ 	.short	0x0109
        /*0102*/ 	.byte	0xff
	.zero		1


	//   ....[7]....
        /*0104*/ 	.word	0x00001820
        /*0108*/ 	.word	0x00000013
        /*010c*/ 	.word	0x00000000
        /*0110*/ 	.short	0x0101
        /*0112*/ 	.byte	0xff
	.zero		1


	//   ....[8]....
        /*0114*/ 	.word	0x00001ab0
        /*0118*/ 	.word	0x00000013
        /*011c*/ 	.word	0x00000000
        /*0120*/ 	.short	0x0109
        /*0122*/ 	.byte	0xff
	.zero		1


	//   ....[9]....
        /*0124*/ 	.word	0x00001c20
        /*0128*/ 	.word	0x00000013
        /*012c*/ 	.word	0x00000000
        /*0130*/ 	.short	0x0109
        /*0132*/ 	.byte	0xff
	.zero		1


	//----- nvinfo : EIATTR_NUM_MBARRIERS
	.align		4
.L_23:
        /*0134*/ 	.byte	0x03, 0x38
        /*0136*/ 	.short	0x0004


	//----- nvinfo : EIATTR_EXIT_INSTR_OFFSETS
	.align		4
        /*0138*/ 	.byte	0x04, 0x1c
        /*013a*/ 	.short	(.L_25 - .L_24)


	//   ....[0]....
.L_24:
        /*013c*/ 	.word	0x00001cc0


	//   ....[1]....
        /*0140*/ 	.word	0x00001d10


	//----- nvinfo : EIATTR_CRS_STACK_SIZE
	.align		4
.L_25:
        /*0144*/ 	.byte	0x04, 0x1e
        /*0146*/ 	.short	(.L_27 - .L_26)
.L_26:
        /*0148*/ 	.word	0x00000000


	//----- nvinfo : EIATTR_CBANK_PARAM_SIZE
	.align		4
.L_27:
        /*014c*/ 	.byte	0x03, 0x19
        /*014e*/ 	.short	0x0024


	//----- nvinfo : EIATTR_PARAM_CBANK
	.align		4
        /*0150*/ 	.byte	0x04, 0x0a
        /*0152*/ 	.short	(.L_29 - .L_28)
	.align		4
.L_28:
        /*0154*/ 	.word	index@(.nv.constant0._Z27blackwell_ultra_gemm_kernelILi64ELi64ELi32ELi4EEvPK13__nv_fp8_e4m3S2_Pfiii)
        /*0158*/ 	.short	0x0380
        /*015a*/ 	.short	0x0024


	//----- nvinfo : EIATTR_SW_WAR
	.align		4
.L_29:
        /*015c*/ 	.byte	0x04, 0x36
        /*015e*/ 	.short	(.L_31 - .L_30)
.L_30:
        /*0160*/ 	.word	0x00000008
.L_31:


//--------------------- .nv.callgraph             --------------------------
	.section	.nv.callgraph,"",@"SHT_CUDA_CALLGRAPH"
	.align	4
	.sectionentsize	8
	.align		4
        /*0000*/ 	.word	0x00000000
	.align		4
        /*0004*/ 	.word	0xffffffff
	.align		4
        /*0008*/ 	.word	0x00000000
	.align		4
        /*000c*/ 	.word	0xfffffffe
	.align		4
        /*0010*/ 	.word	0x00000000
	.align		4
        /*0014*/ 	.word	0xfffffffd
	.align		4
        /*0018*/ 	.word	0x00000000
	.align		4
        /*001c*/ 	.word	0xfffffffc


//--------------------- .text._Z27blackwell_ultra_gemm_kernelILi64ELi64ELi32ELi4EEvPK13__nv_fp8_e4m3S2_Pfiii --------------------------
	.section	.text._Z27blackwell_ultra_gemm_kernelILi64ELi64ELi32ELi4EEvPK13__nv_fp8_e4m3S2_Pfiii,"ax",@progbits
	.align	128
        .global         _Z27blackwell_ultra_gemm_kernelILi64ELi64ELi32ELi4EEvPK13__nv_fp8_e4m3S2_Pfiii
        .type           _Z27blackwell_ultra_gemm_kernelILi64ELi64ELi32ELi4EEvPK13__nv_fp8_e4m3S2_Pfiii,@function
        .size           _Z27blackwell_ultra_gemm_kernelILi64ELi64ELi32ELi4EEvPK13__nv_fp8_e4m3S2_Pfiii,(.L_x_28 - _Z27blackwell_ultra_gemm_kernelILi64ELi64ELi32ELi4EEvPK13__nv_fp8_e4m3S2_Pfiii)
        .other          _Z27blackwell_ultra_gemm_kernelILi64ELi64ELi32ELi4EEvPK13__nv_fp8_e4m3S2_Pfiii,@"STO_CUDA_ENTRY STV_DEFAULT"
_Z27blackwell_ultra_gemm_kernelILi64ELi64ELi32ELi4EEvPK13__nv_fp8_e4m3S2_Pfiii:
.text._Z27blackwell_ultra_gemm_kernelILi64ELi64ELi32ELi4EEvPK13__nv_fp8_e4m3S2_Pfiii:
[----:B------:R-:W-:Y:S01]  /*0000*/  LDC R1, c[0x0][0x37c] ;  /* 0x0000df00ff017b82 */ /* 0x000fe20000000800 */
[----:B------:R-:W0:Y:S01]  /*0010*/  S2R R0, SR_TID.X ;  /* 0x0000000000007919 */ /* 0x000e220000002100 */
[----:B------:R-:W-:Y:S01]  /*0020*/  BSSY.RECONVERGENT B0, `(.L_x_0) ;  /* 0x0000016000007945 */ /* 0x000fe20003800200 */
[----:B------:R-:W0:Y:S01]  /*0030*/  S2R R3, SR_TID.Y ;  /* 0x0000000000037919 */ /* 0x000e220000002200 */
[----:B------:R-:W1:Y:S01]  /*0040*/  S2R R4, SR_CTAID.Y ;  /* 0x0000000000047919 */ /* 0x000e620000002600 */
[----:B------:R-:W2:Y:S01]  /*0050*/  S2R R5, SR_CTAID.X ;  /* 0x0000000000057919 */ /* 0x000ea20000002500 */
[----:B0-----:R-:W-:-:S13]  /*0060*/  LOP3.LUT P0, RZ, R0, R3, RZ, 0xfc, !PT ;  /* 0x0000000300ff7212 */ /* 0x001fda000780fcff */
[----:B-12---:R-:W-:Y:S05]  /*0070*/  @P0 BRA `(.L_x_1) ;  /* 0x0000000000400947 */ /* 0x006fea0003800000 */
[----:B------:R-:W0:Y:S01]  /*0080*/  S2UR UR6, SR_CgaCtaId ;  /* 0x00000000000679c3 */ /* 0x000e220000008800 */
[----:B------:R-:W1:Y:S01]  /*0090*/  LDCU UR7, c[0x0][0x360] ;  /* 0x00006c00ff0777ac */ /* 0x000e620008000800 */
[----:B------:R-:W1:Y:S01]  /*00a0*/  LDCU UR8, c[0x0][0x364] ;  /* 0x00006c80ff0877ac */ /* 0x000e620008000800 */
[----:B------:R-:W-:Y:S02]  /*00b0*/  UMOV UR4, 0x400 ;  /* 0x0000040000047882 */ /* 0x000fe40000000000 */
[----:B------:R-:W-:Y:S02]  /*00c0*/  UIADD3 UR5, UPT, UPT, UR4, 0x4000, URZ ;  /* 0x0000400004057890 */ /* 0x000fe4000fffe0ff */
[----:B-1----:R-:W-:Y:S02]  /*00d0*/  UIMAD UR4, UR7, UR8, URZ ;  /* 0x00000008070472a4 */ /* 0x002fe4000f8e02ff */
[----:B0-----:R-:W-:Y:S02]  /*00e0*/  ULEA UR6, UR6, UR5, 0x18 ;  /* 0x0000000506067291 */ /* 0x001fe4000f8ec0ff */
[----:B------:R-:W-:-:S04]  /*00f0*/  UIADD3 UR4, UPT, UPT, -UR4, 0x100000, URZ ;  /* 0x0010000004047890 */ /* 0x000fc8000fffe1ff */
[----:B------:R-:W-:Y:S02]  /*0100*/  USHF.L.U32 UR5, UR4, 0xb, URZ ;  /* 0x0000000b04057899 */ /* 0x000fe400080006ff */
[----:B------:R-:W-:Y:S01]  /*0110*/  USHF.L.U32 UR4, UR4, 0x1, URZ ;  /* 0x0000000104047899 */ /* 0x000fe200080006ff */
[----:B------:R-:W0:Y:S11]  /*0120*/  FENCE.VIEW.ASYNC.S ;  /* 0x00000000000073c6 */ /* 0x000e360000000000 */
[----:B0-----:R0:W1:Y:S01]  /*0130*/  SYNCS.EXCH.64 URZ, [UR6], UR4 ;  /* 0x0000000406ff75b2 */ /* 0x0010620008000100 */
[----:B------:R0:W2:Y:S01]  /*0140*/  SYNCS.EXCH.64 URZ, [UR6+0x8], UR4 ;  /* 0x0000080406ff75b2 */ /* 0x0000a20008000100 */
[----:B------:R0:W3:Y:S01]  /*0150*/  SYNCS.EXCH.64 URZ, [UR6+0x10], UR4 ;  /* 0x0000100406ff75b2 */ /* 0x0000e20008000100 */
[----:B------:R0:W4:Y:S01]  /*0160*/  SYNCS.EXCH.64 URZ, [UR6+0x18], UR4 ;  /* 0x0000180406ff75b2 */ /* 0x0001220008000100 */
[----:B------:R-:W-:Y:S01]  /*0170*/  NOP ;  /* 0x0000000000007918 */ /* 0x000fe20000000000 */
.L_x_1:
[----:B0-----:R-:W-:Y:S05]  /*0180*/  BSYNC.RECONVERGENT B0 ;  /* 0x0000000000007941 */ /* 0x001fea0003800200 */
.L_x_0:
[----:B------:R-:W0:Y:S01]  /*0190*/  LDCU UR6, c[0x0][0x3a0] ;  /* 0x00007400ff0677ac */ /* 0x000e220008000800 */
[----:B------:R-:W-:Y:S02]  /*01a0*/  IMAD.MOV.U32 R18, RZ, RZ, RZ ;  /* 0x000000ffff127224 */ /* 0x000fe400078e00ff */
[----:B------:R-:W-:Y:S01]  /*01b0*/  IMAD R4, R4, 0x40, R3 ;  /* 0x0000004004047824 */ /* 0x000fe200078e0203 */
[----:B------:R-:W1:Y:S01]  /*01c0*/  LDCU.64 UR10, c[0x0][0x358] ;  /* 0x00006b00ff0a77ac */ /* 0x000e620008000a00 */
[----:B------:R-:W-:Y:S01]  /*01d0*/  IMAD R5, R5, 0x40, R0 ;  /* 0x0000004005057824 */ /* 0x000fe200078e0200 */
[----:B0-----:R-:W-:Y:S02]  /*01e0*/  UISETP.GE.AND UP0, UPT, UR6, 0x1, UPT ;  /* 0x000000010600788c */ /* 0x001fe4000bf06270 */
[----:B------:R-:W-:-:S04]  /*01f0*/  UIADD3 UR4, UPT, UPT, UR6, 0x1f, URZ ;  /* 0x0000001f06047890 */ /* 0x000fc8000fffe0ff */
[----:B------:R-:W-:-:S04]  /*0200*/  USHF.R.S32.HI UR5, URZ, 0x1f, UR4 ;  /* 0x0000001fff057899 */ /* 0x000fc80008011404 */
[----:B------:R-:W-:Y:S01]  /*0210*/  ULEA.HI UR5, UR5, UR4, URZ, 0x5 ;  /* 0x0000000405057291 */ /* 0x000fe2000f8f28ff */
[----:B-1234-:R-:W-:Y:S06]  /*0220*/  BAR.SYNC.DEFER_BLOCKING 0x0 ;  /* 0x0000000000007b1d */ /* 0x01efec0000010000 */
[----:B------:R-:W-:Y:S05]  /*0230*/  BRA.U !UP0, `(.L_x_2) ;  /* 0x00000019088c7547 */ /* 0x000fea000b800000 */
[----:B------:R-:W0:Y:S01]  /*0240*/  S2UR UR8, SR_CgaCtaId ;  /* 0x00000000000879c3 */ /* 0x000e220000008800 */
[----:B------:R-:W-:Y:S01]  /*0250*/  UMOV UR6, 0x400 ;  /* 0x0000040000067882 */ /* 0x000fe20000000000 */
[----:B------:R-:W-:Y:S01]  /*0260*/  USHF.R.S32.HI UR5, URZ, 0x5, UR5 ;  /* 0x00000005ff057899 */ /* 0x000fe20008011405 */
[C---:B------:R-:W-:Y:S01]  /*0270*/  ISETP.GE.U32.AND P0, PT, R0.reuse, 0x20, PT ;  /* 0x000000200000780c */ /* 0x040fe20003f06070 */
[----:B------:R-:W-:Y:S01]  /*0280*/  UIADD3 UR7, UPT, UPT, UR6, 0x2000, URZ ;  /* 0x0000200006077890 */ /* 0x000fe2000fffe0ff */
[----:B------:R-:W-:Y:S01]  /*0290*/  ISETP.GE.U32.AND P1, PT, R0, 0x40, PT ;  /* 0x000000400000780c */ /* 0x000fe20003f26070 */
[----:B------:R-:W-:Y:S01]  /*02a0*/  UISETP.LT.AND UP0, UPT, UR5, 0x4, UPT ;  /* 0x000000040500788c */ /* 0x000fe2000bf01270 */
[C---:B------:R-:W-:Y:S01]  /*02b0*/  ISETP.LT.U32.AND P0, PT, R3.reuse, 0x40, !P0 ;  /* 0x000000400300780c */ /* 0x040fe20004701070 */
[----:B------:R-:W-:Y:S01]  /*02c0*/  IMAD.MOV.U32 R2, RZ, RZ, RZ ;  /* 0x000000ffff027224 */ /* 0x000fe200078e00ff */
[----:B------:R-:W-:Y:S01]  /*02d0*/  ISETP.LT.U32.AND P1, PT, R3, 0x20, !P1 ;  /* 0x000000200300780c */ /* 0x000fe20004f21070 */
[----:B------:R-:W-:-:S04]  /*02e0*/  USEL UR4, UR5, 0x4, UP0 ;  /* 0x0000000405047887 */ /* 0x000fc80008000000 */
[----:B------:R-:W-:Y:S02]  /*02f0*/  UISETP.LT.AND UP0, UPT, UR4, 0x1, UPT ;  /* 0x000000010400788c */ /* 0x000fe4000bf01270 */
[----:B0-----:R-:W-:Y:S02]  /*0300*/  ULEA UR7, UR8, UR7, 0x18 ;  /* 0x0000000708077291 */ /* 0x001fe4000f8ec0ff */
[----:B------:R-:W-:-:S04]  /*0310*/  ULEA UR6, UR8, UR6, 0x18 ;  /* 0x0000000608067291 */ /* 0x000fc8000f8ec0ff */
[C---:B------:R-:W-:Y:S02]  /*0320*/  LEA R11, R3.reuse, UR7, 0x6 ;  /* 0x00000007030b7c11 */ /* 0x040fe4000f8e30ff */
[----:B------:R-:W-:Y:S01]  /*0330*/  LEA R7, R3, UR6, 0x5 ;  /* 0x0000000603077c11 */ /* 0x000fe2000f8e28ff */
[----:B------:R-:W-:Y:S02]  /*0340*/  USEL UR6, UR4, 0x1, !UP0 ;  /* 0x0000000104067887 */ /* 0x000fe4000c000000 */
[----:B------:R-:W-:Y:S01]  /*0350*/  IMAD.IADD R11, R11, 0x1, R0 ;  /* 0x000000010b0b7824 */ /* 0x000fe200078e0200 */
[----:B------:R-:W-:-:S09]  /*0360*/  IADD3 R9, PT, PT, R7, R0, RZ ;  /* 0x0000000007097210 */ /* 0x000fd20007ffe0ff */
.L_x_13:
[----:B0-----:R-:W0:Y:S01]  /*0370*/  S2R R13, SR_CgaCtaId ;  /* 0x00000000000d7919 */ /* 0x001e220000008800 */
[----:B------:R-:W-:Y:S01]  /*0380*/  MOV R6, 0x400 ;  /* 0x0000040000067802 */ /* 0x000fe20000000f00 */
[----:B------:R-:W-:Y:S04]  /*0390*/  BSSY.RECONVERGENT B0, `(.L_x_3) ;  /* 0x0000017000007945 */ /* 0x000fe80003800200 */
[----:B------:R-:W-:-:S05]  /*03a0*/  VIADD R6, R6, 0x4000 ;  /* 0x0000400006067836 */ /* 0x000fca0000000000 */
[----:B0-----:R-:W-:-:S05]  /*03b0*/  LEA R13, R13, R6, 0x18 ;  /* 0x000000060d0d7211 */ /* 0x001fca00078ec0ff */
[----:B------:R-:W-:-:S04]  /*03c0*/  IMAD R17, R2, 0x8, R13 ;  /* 0x0000000802117824 */ /* 0x000fc800078e020d */
[----:B------:R0:W1:Y:S01]  /*03d0*/  SYNCS.ARRIVE.TRANS64.A1T0 R12, [R17+URZ], RZ ;  /* 0x000000ff110c79a7 */ /* 0x00006200081000ff */
[----:B------:R-:W-:Y:S05]  /*03e0*/  @!P0 BRA `(.L_x_4) ;  /* 0x0000000000448947 */ /* 0x000fea0003800000 */
[----:B------:R-:W2:Y:S01]  /*03f0*/  LDC R14, c[0x0][0x3a0] ;  /* 0x0000e800ff0e7b82 */ /* 0x000ea20000000800 */
[----:B------:R-:W3:Y:S01]  /*0400*/  LDCU UR4, c[0x0][0x398] ;  /* 0x00007300ff0477ac */ /* 0x000ee20008000800 */
[----:B------:R-:W-:-:S04]  /*0410*/  LEA R15, R2, R0, 0x5 ;  /* 0x00000000020f7211 */ /* 0x000fc800078e28ff */
[----:B--2---:R-:W-:-:S04]  /*0420*/  ISETP.GE.AND P2, PT, R15, R14, PT ;  /* 0x0000000e0f00720c */ /* 0x004fc80003f46270 */
[----:B---3--:R-:W-:-:S13]  /*0430*/  ISETP.GE.OR P2, PT, R4, UR4, P2 ;  /* 0x0000000404007c0c */ /* 0x008fda0009746670 */
[----:B------:R-:W-:Y:S05]  /*0440*/  @P2 BRA `(.L_x_5) ;  /* 0x0000000000202947 */ /* 0x000fea0003800000 */
[----:B------:R-:W2:Y:S01]  /*0450*/  LDCU.64 UR8, c[0x0][0x380] ;  /* 0x00007000ff0877ac */ /* 0x000ea20008000a00 */
[----:B------:R-:W-:-:S05]  /*0460*/  IMAD R14, R4, R14, R15 ;  /* 0x0000000e040e7224 */ /* 0x000fca00078e020f */
[----:B--2---:R-:W-:-:S05]  /*0470*/  IADD3 R14, P2, PT, R14, UR8, RZ ;  /* 0x000000080e0e7c10 */ /* 0x004fca000ff5e0ff */
[----:B------:R-:W-:-:S06]  /*0480*/  IMAD.X R15, RZ, RZ, UR9, P2 ;  /* 0x00000009ff0f7e24 */ /* 0x000fcc00090e06ff */
[----:B------:R-:W2:Y:S01]  /*0490*/  LDG.E.U8.CONSTANT R15, desc[UR10][R14.64] ;  /* 0x0000000a0e0f7981 */ /* 0x000ea2000c1e9100 */
[----:B------:R-:W-:-:S05]  /*04a0*/  IMAD R6, R2, 0x800, R9 ;  /* 0x0000080002067824 */ /* 0x000fca00078e0209 */
[----:B--2---:R3:W-:Y:S01]  /*04b0*/  STS.U8 [R6], R15 ;  /* 0x0000000f06007388 */ /* 0x0047e20000000000 */
[----:B------:R-:W-:Y:S05]  /*04c0*/  BRA `(.L_x_4) ;  /* 0x00000000000c7947 */ /* 0x000fea0003800000 */
.L_x_5:
[----:B------:R-:W-:Y:S01]  /*04d0*/  F2FP.SATFINITE.E4M3.F32.PACK_AB_MERGE_C R6, RZ, RZ, RZ ;  /* 0x000000ffff06723e */ /* 0x000fe200048070ff */
[----:B------:R-:W-:-:S05]  /*04e0*/  IMAD R15, R2, 0x800, R9 ;  /* 0x00000800020f7824 */ /* 0x000fca00078e0209 */
[----:B------:R2:W-:Y:S02]  /*04f0*/  STS.U8 [R15], R6 ;  /* 0x000000060f007388 */ /* 0x0005e40000000000 */
.L_x_4:
[----:B------:R-:W-:Y:S05]  /*0500*/  BSYNC.RECONVERGENT B0 ;  /* 0x0000000000007941 */ /* 0x000fea0003800200 */
.L_x_3:
[----:B------:R-:W-:Y:S04]  /*0510*/  BSSY.RECONVERGENT B0, `(.L_x_6) ;  /* 0x0000013000007945 */ /* 0x000fe80003800200 */
[----:B------:R-:W-:Y:S05]  /*0520*/  @!P1 BRA `(.L_x_7) ;  /* 0x0000000000449947 */ /* 0x000fea0003800000 */
[----:B--23--:R-:W2:Y:S01]  /*0530*/  LDC R6, c[0x0][0x39c] ;  /* 0x0000e700ff067b82 */ /* 0x00cea20000000800 */
[----:B------:R-:W3:Y:S01]  /*0540*/  LDCU UR4, c[0x0][0x3a0] ;  /* 0x00007400ff0477ac */ /* 0x000ee20008000800 */
[----:B------:R-:W-:Y:S02]  /*0550*/  LEA R8, R2, R3, 0x5 ;  /* 0x0000000302087211 */ /* 0x000fe400078e28ff */
[----:B--2---:R-:W-:-:S04]  /*0560*/  ISETP.GE.AND P2, PT, R5, R6, PT ;  /* 0x000000060500720c */ /* 0x004fc80003f46270 */
[----:B---3--:R-:W-:-:S13]  /*0570*/  ISETP.GE.OR P2, PT, R8, UR4, P2 ;  /* 0x0000000408007c0c */ /* 0x008fda0009746670 */
[----:B------:R-:W-:Y:S05]  /*0580*/  @P2 BRA `(.L_x_8) ;  /* 0x0000000000202947 */ /* 0x000fea0003800000 */
[----:B------:R-:W2:Y:S01]  /*0590*/  LDCU.64 UR8, c[0x0][0x388] ;  /* 0x00007100ff0877ac */ /* 0x000ea20008000a00 */
[----:B------:R-:W-:-:S05]  /*05a0*/  IMAD R6, R8, R6, R5 ;  /* 0x0000000608067224 */ /* 0x000fca00078e0205 */
[----:B--2---:R-:W-:-:S04]  /*05b0*/  IADD3 R14, P2, PT, R6, UR8, RZ ;  /* 0x00000008060e7c10 */ /* 0x004fc8000ff5e0ff */
[----:B------:R-:W-:-:S06]  /*05c0*/  LEA.HI.X.SX32 R15, R6, UR9, 0x1, P2 ;  /* 0x00000009060f7c11 */ /* 0x000fcc00090f0eff */
[----:B------:R-:W2:Y:S01]  /*05d0*/  LDG.E.U8.CONSTANT R15, desc[UR10][R14.64] ;  /* 0x0000000a0e0f7981 */ /* 0x000ea2000c1e9100 */
[----:B------:R-:W-:-:S05]  /*05e0*/  IMAD R6, R2, 0x800, R11 ;  /* 0x0000080002067824 */ /* 0x000fca00078e020b */
[----:B--2---:R4:W-:Y:S01]  /*05f0*/  STS.U8 [R6], R15 ;  /* 0x0000000f06007388 */ /* 0x0049e20000000000 */
[----:B------:R-:W-:Y:S05]  /*0600*/  BRA `(.L_x_7) ;  /* 0x00000000000c7947 */ /* 0x000fea0003800000 */
.L_x_8:
[----:B------:R-:W-:Y:S01]  /*0610*/  F2FP.SATFINITE.E4M3.F32.PACK_AB_MERGE_C R6, RZ, RZ, RZ ;  /* 0x000000ffff06723e */ /* 0x000fe200048070ff */
[----:B------:R-:W-:-:S05]  /*0620*/  IMAD R15, R2, 0x800, R11 ;  /* 0x00000800020f7824 */ /* 0x000fca00078e020b */
[----:B------:R2:W-:Y:S02]  /*0630*/  STS.U8 [R15], R6 ;  /* 0x000000060f007388 */ /* 0x0005e40000000000 */
.L_x_7:
[----:B------:R-:W-:Y:S05]  /*0640*/  BSYNC.RECONVERGENT B0 ;  /* 0x0000000000007941 */ /* 0x000fea0003800200 */
.L_x_6:
[----:B--234-:R-:W-:Y:S01]  /*0650*/  CS2R R14, SR_GLOBALTIMERLO ;  /* 0x00000000000e7805 */ /* 0x01cfe20000015200 */
[----:B-1----:R-:W1:Y:S02]  /*0660*/  SYNCS.PHASECHK.TRANS64.TRYWAIT P2, [R17+URZ], R13 ;  /* 0x0000000d110075a7 */ /* 0x002e6400080411ff */
[----:B-1----:R-:W-:Y:S05]  /*0670*/  @P2 BRA `(.L_x_9) ;  /* 0x00000000005c2947 */ /* 0x002fea0003800000 */
[----:B------:R-:W-:-:S05]  /*0680*/  UMOV UR4, URZ ;  /* 0x000000ff00047c82 */ /* 0x000fca0008000000 */
.L_x_12:
[----:B------:R-:W-:-:S11]  /*0690*/  UISETP.GT.AND UP0, UPT, UR4, 0xf, UPT ;  /* 0x0000000f0400788c */ /* 0x000fd6000bf04270 */
[----:B------:R-:W-:Y:S01]  /*06a0*/  @!UP0 UIADD3 UR4, UPT, UPT, UR4, 0x1, URZ ;  /* 0x0000000104048890 */ /* 0x000fe2000fffe0ff */
[----:B------:R-:W-:Y:S11]  /*06b0*/  BRA.U !UP0, `(.L_x_10) ;  /* 0x0000000108447547 */ /* 0x000ff6000b800000 */
[----:B------:R-:W-:-:S06]  /*06c0*/  CS2R R18, SR_GLOBALTIMERLO ;  /* 0x0000000000127805 */ /* 0x000fcc0000015200 */
[----:B------:R-:W-:-:S05]  /*06d0*/  IADD3 R21, P2, PT, -R14, R18, RZ ;  /* 0x000000120e157210 */ /* 0x000fca0007f5e1ff */
[----:B------:R-:W-:Y:S01]  /*06e0*/  IMAD.X R19, R19, 0x1, ~R15, P2 ;  /* 0x0000000113137824 */ /* 0x000fe200010e0e0f */
[----:B------:R-:W-:-:S04]  /*06f0*/  ISETP.GE.U32.AND P2, PT, R21, 0x3d0900, PT ;  /* 0x003d09001500780c */ /* 0x000fc80003f46070 */
[----:B------:R-:W-:-:S13]  /*0700*/  ISETP.GE.AND.EX P2, PT, R19, RZ, PT, P2 ;  /* 0x000000ff1300720c */ /* 0x000fda0003f46320 */
[----:B------:R-:W-:Y:S05]  /*0710*/  @!P2 BRA `(.L_x_11) ;  /* 0x000000000008a947 */ /* 0x000fea0003800000 */
[----:B------:R-:W-:Y:S05]  /*0720*/  NANOSLEEP 0xf4240 ;  /* 0x000f42400000795d */ /* 0x000fea0003800000 */
[----:B------:R-:W-:Y:S05]  /*0730*/  BRA `(.L_x_10) ;  /* 0x0000000000247947 */ /* 0x000fea0003800000 */
.L_x_11:
[----:B------:R-:W-:-:S04]  /*0740*/  ISETP.GE.U32.AND P2, PT, R21, 0x9c40, PT ;  /* 0x00009c401500780c */ /* 0x000fc80003f46070 */
[----:B------:R-:W-:-:S13]  /*0750*/  ISETP.GE.AND.EX P2, PT, R19, RZ, PT, P2 ;  /* 0x000000ff1300720c */ /* 0x000fda0003f46320 */
[----:B------:R-:W-:Y:S05]  /*0760*/  @!P2 BRA `(.L_x_10) ;  /* 0x000000000018a947 */ /* 0x000fea0003800000 */
[----:B------:R-:W-:-:S04]  /*0770*/  SHF.R.S32.HI R6, RZ, 0x1f, R19 ;  /* 0x0000001fff067819 */ /* 0x000fc80000011413 */
[----:B------:R-:W-:-:S04]  /*0780*/  LEA.HI R6, P2, R6, R21, RZ, 0x2 ;  /* 0x0000001506067211 */ /* 0x000fc800078510ff */
[----:B------:R-:W-:-:S04]  /*0790*/  IADD3.X R19, PT, PT, RZ, R19, RZ, P2, !PT ;  /* 0x00000013ff137210 */ /* 0x000fc800017fe4ff */
[----:B------:R-:W-:-:S04]  /*07a0*/  SHF.R.U64 R6, R6, 0x2, R19 ;  /* 0x0000000206067819 */ /* 0x000fc80000001213 */
[----:B------:R-:W-:Y:S05]  /*07b0*/  NANOSLEEP R6 ;  /* 0x000000060000735d */ /* 0x000fea0003800000 */
[----:B------:R-:W-:Y:S01]  /*07c0*/  NOP ;  /* 0x0000000000007918 */ /* 0x000fe20000000000 */
.L_x_10:
[----:B------:R-:W1:Y:S02]  /*07d0*/  SYNCS.PHASECHK.TRANS64.TRYWAIT P2, [R17+URZ], R13 ;  /* 0x0000000d110075a7 */ /* 0x000e6400080411ff */
[----:B-1----:R-:W-:Y:S05]  /*07e0*/  @!P2 BRA `(.L_x_12) ;  /* 0xfffffffc00a8a947 */ /* 0x002fea000383ffff */
.L_x_9:
[----:B------:R-:W-:-:S05]  /*07f0*/  VIADD R2, R2, 0x1 ;  /* 0x0000000102027836 */ /* 0x000fca0000000000 */
[----:B------:R-:W-:-:S13]  /*0800*/  ISETP.NE.AND P2, PT, R2, UR6, PT ;  /* 0x0000000602007c0c */ /* 0x000fda000bf45270 */
[----:B------:R-:W-:Y:S05]  /*0810*/  @P2 BRA `(.L_x_13) ;  /* 0xfffffff800d42947 */ /* 0x000fea000383ffff */
[----:B------:R-:W1:Y:S01]  /*0820*/  S2UR UR6, SR_CgaCtaId ;  /* 0x00000000000679c3 */ /* 0x000e620000008800 */
[----:B------:R-:W-:Y:S01]  /*0830*/  UMOV UR4, 0x400 ;  /* 0x0000040000047882 */ /* 0x000fe20000000000 */
[----:B------:R-:W-:Y:S01]  /*0840*/  UISETP.LT.AND UP0, UPT, UR5, 0x1, UPT ;  /* 0x000000010500788c */ /* 0x000fe2000bf01270 */
[----:B------:R-:W-:Y:S01]  /*0850*/  IMAD.MOV.U32 R18, RZ, RZ, RZ ;  /* 0x000000ffff127224 */ /* 0x000fe200078e00ff */
[----:B------:R-:W-:Y:S01]  /*0860*/  UIADD3 UR4, UPT, UPT, UR4, 0x2000, URZ ;  /* 0x0000200004047890 */ /* 0x000fe2000fffe0ff */
[----:B------:R-:W-:-:S03]  /*0870*/  IMAD.MOV.U32 R23, RZ, RZ, RZ ;  /* 0x000000ffff177224 */ /* 0x000fc600078e00ff */
[----:B-1----:R-:W-:Y:S02]  /*0880*/  ULEA UR4, UR6, UR4, 0x18 ;  /* 0x0000000406047291 */ /* 0x002fe4000f8ec0ff */
[----:B------:R-:W-:-:S04]  /*0890*/  USEL UR6, UR5, 0x1, !UP0 ;  /* 0x0000000105067887 */ /* 0x000fc8000c000000 */
[----:B------:R-:W-:-:S08]  /*08a0*/  IADD3 R13, PT, PT, R0, UR4, RZ ;  /* 0x00000004000d7c10 */ /* 0x000fd0000fffe0ff */
.L_x_26:
[----:B------:R-:W-:Y:S01]  /*08b0*/  LOP3.LUT P2, RZ, R0, 0x3c0, R3, 0xc8, !PT ;  /* 0x000003c000ff7812 */ /* 0x000fe2000784c803 */
[----:B------:R-:W-:-:S00]  /*08c0*/  MEMBAR.ALL.CTA ;  /* 0x0000000000007992 */ /* 0x000fc00000008000 */
[----:B------:R-:W-:Y:S06]  /*08d0*/  MEMBAR.ALL.GPU ;  /* 0x0000000000007992 */ /* 0x000fec000000a000 */
[----:B------:R-:W-:-:S00]  /*08e0*/  ERRBAR ;  /* 0x00000000000079ab */ /* 0x000fc00000000000 */
[----:B------:R-:W-:Y:S08]  /*08f0*/  CGAERRBAR ;  /* 0x00000000000075ab */ /* 0x000ff00000000000 */
[----:B------:R-:W-:Y:S01]  /*0900*/  UCGABAR_ARV ;  /* 0x00000000000079c7 */ /* 0x000fe20008000000 */
[C---:B------:R-:W-:Y:S01]  /*0910*/  VIADD R6, R23.reuse, 0x4 ;  /* 0x0000000417067836 */ /* 0x040fe20000000000 */
[----:B------:R-:W-:Y:S01]  /*0920*/  BSSY.RECONVERGENT B0, `(.L_x_14) ;  /* 0x00000e8000007945 */ /* 0x000fe20003800200 */
[----:B------:R-:W-:-:S03]  /*0930*/  LOP3.LUT R2, R23, 0x3, RZ, 0xc0, !PT ;  /* 0x0000000317027812 */ /* 0x000fc600078ec0ff */
[----:B------:R-:W-:Y:S01]  /*0940*/  UCGABAR_WAIT ;  /* 0x0000000000007dc7 */ /* 0x000fe20008000000 */
[----:B------:R-:W-:Y:S01]  /*0950*/  CCTL.IVALL ;  /* 0x00000000ff00798f */ /* 0x000fe20002000000 */
[----:B------:R-:W-:Y:S01]  /*0960*/  ISETP.GE.AND P3, PT, R6, UR5, PT ;  /* 0x0000000506007c0c */ /* 0x000fe2000bf66270 */
[----:B-1----:R-:W-:-:S12]  /*0970*/  @P2 BRA `(.L_x_15) ;  /* 0x0000000c00882947 */ /* 0x002fd80003800000 */
[C---:B------:R-:W-:Y:S02]  /*0980*/  IMAD R10, R2.reuse, 0x800, R7 ;  /* 0x00000800020a7824 */ /* 0x040fe400078e0207 */
[----:B------:R-:W-:-:S03]  /*0990*/  IMAD R8, R2, 0x800, R13 ;  /* 0x0000080002087824 */ /* 0x000fc600078e020d */
[----:B------:R-:W1:Y:S04]  /*09a0*/  LDS.U8 R12, [R10] ;  /* 0x000000000a0c7984 */ /* 0x000e680000000000 */
[----:B------:R-:W2:Y:S04]  /*09b0*/  LDS.U8 R15, [R8] ;  /* 0x00000000080f7984 */ /* 0x000ea80000000000 */
[----:B------:R-:W3:Y:S04]  /*09c0*/  LDS.U8 R24, [R10+0x1] ;  /* 0x000001000a187984 */ /* 0x000ee80000000000 */
[----:B------:R-:W4:Y:S04]  /*09d0*/  LDS.U8 R16, [R8+0x40] ;  /* 0x0000400008107984 */ /* 0x000f280000000000 */
[----:B------:R-:W5:Y:S04]  /*09e0*/  LDS.U8 R20, [R10+0x2] ;  /* 0x000002000a147984 */ /* 0x000f680000000000 */
[----:B------:R-:W5:Y:S04]  /*09f0*/  LDS.U8 R21, [R8+0x80] ;  /* 0x0000800008157984 */ /* 0x000f680000000000 */
[----:B0-----:R-:W0:Y:S04]  /*0a00*/  LDS.U8 R17, [R10+0x3] ;  /* 0x000003000a117984 */ /* 0x001e280000000000 */
[----:B------:R-:W0:Y:S04]  /*0a10*/  LDS.U8 R19, [R8+0xc0] ;  /* 0x0000c00008137984 */ /* 0x000e280000000000 */
[----:B------:R-:W0:Y:S01]  /*0a20*/  LDS.U8 R28, [R8+0x7c0] ;  /* 0x0007c000081c7984 */ /* 0x000e220000000000 */
[----:B-1----:R-:W-:-:S03]  /*0a30*/  F2FP.F16.E4M3.UNPACK_B R14, R12 ;  /* 0x0000000cff0e723e */ /* 0x002fc600020006ff */
[----:B------:R-:W1:Y:S01]  /*0a40*/  LDS.U8 R12, [R10+0x4] ;  /* 0x000004000a0c7984 */ /* 0x000e620000000000 */
[----:B--2---:R-:W-:Y:S01]  /*0a50*/  F2FP.F16.E4M3.UNPACK_B R22, R15 ;  /* 0x0000000fff16723e */ /* 0x004fe200020006ff */
[----:B------:R-:W-:Y:S02]  /*0a60*/  HADD2.F32 R25, -RZ, R14.H0_H0 ;  /* 0x2000000eff197230 */ /* 0x000fe40000004100 */
[----:B------:R-:W2:Y:S01]  /*0a70*/  LDS.U8 R15, [R8+0x100] ;  /* 0x00010000080f7984 */ /* 0x000ea20000000000 */
[----:B---3--:R-:W-:Y:S01]  /*0a80*/  F2FP.F16.E4M3.UNPACK_B R24, R24 ;  /* 0x00000018ff18723e */ /* 0x008fe200020006ff */
[----:B------:R-:W-:Y:S02]  /*0a90*/  HADD2.F32 R22, -RZ, R22.H0_H0 ;  /* 0x20000016ff167230 */ /* 0x000fe40000004100 */
[----:B------:R-:W3:Y:S01]  /*0aa0*/  LDS.U8 R14, [R10+0x5] ;  /* 0x000005000a0e7984 */ /* 0x000ee20000000000 */
[----:B----4-:R-:W-:-:S03]  /*0ab0*/  F2FP.F16.E4M3.UNPACK_B R26, R16 ;  /* 0x00000010ff1a723e */ /* 0x010fc600020006ff */
[----:B------:R-:W4:Y:S01]  /*0ac0*/  LDS.U8 R16, [R8+0x140] ;  /* 0x0001400008107984 */ /* 0x000f220000000000 */
[----:B------:R-:W-:Y:S01]  /*0ad0*/  FFMA R18, R25, R22, R18 ;  /* 0x0000001619127223 */ /* 0x000fe20000000012 */
[----:B------:R-:W-:Y:S01]  /*0ae0*/  HADD2.F32 R25, -RZ, R24.H0_H0 ;  /* 0x20000018ff197230 */ /* 0x000fe20000004100 */
[----:B-----5:R-:W-:Y:S01]  /*0af0*/  F2FP.F16.E4M3.UNPACK_B R22, R20 ;  /* 0x00000014ff16723e */ /* 0x020fe200020006ff */
[----:B------:R-:W-:Y:S01]  /*0b00*/  HADD2.F32 R26, -RZ, R26.H0_H0 ;  /* 0x2000001aff1a7230 */ /* 0x000fe20000004100 */
[----:B------:R-:W5:Y:S01]  /*0b10*/  LDS.U8 R20, [R8+0x180] ;  /* 0x0001800008147984 */ /* 0x000f620000000000 */
[----:B------:R-:W-:-:S03]  /*0b20*/  F2FP.F16.E4M3.UNPACK_B R24, R21 ;  /* 0x00000015ff18723e */ /* 0x000fc600020006ff */
[----:B------:R-:W5:Y:S01]  /*0b30*/  LDS.U8 R21, [R10+0x6] ;  /* 0x000006000a157984 */ /* 0x000f620000000000 */
[----:B------:R-:W-:Y:S01]  /*0b40*/  FFMA R18, R25, R26, R18 ;  /* 0x0000001a19127223 */ /* 0x000fe20000000012 */
[----:B------:R-:W-:Y:S01]  /*0b50*/  HADD2.F32 R25, -RZ, R22.H0_H0 ;  /* 0x20000016ff197230 */ /* 0x000fe20000004100 */
[----:B0-----:R-:W-:Y:S01]  /*0b60*/  F2FP.F16.E4M3.UNPACK_B R17, R17 ;  /* 0x00000011ff11723e */ /* 0x001fe200020006ff */
[----:B------:R-:W-:Y:S01]  /*0b70*/  HADD2.F32 R24, -RZ, R24.H0_H0 ;  /* 0x20000018ff187230 */ /* 0x000fe20000004100 */
[----:B------:R-:W-:-:S04]  /*0b80*/  F2FP.F16.E4M3.UNPACK_B R19, R19 ;  /* 0x00000013ff13723e */ /* 0x000fc800020006ff */
[----:B------:R-:W-:Y:S01]  /*0b90*/  FFMA R22, R25, R24, R18 ;  /* 0x0000001819167223 */ /* 0x000fe20000000012 */
[----:B------:R-:W-:Y:S01]  /*0ba0*/  HADD2.F32 R25, -RZ, R17.H0_H0 ;  /* 0x20000011ff197230 */ /* 0x000fe20000004100 */
[----:B------:R-:W0:Y:S01]  /*0bb0*/  LDS.U8 R18, [R8+0x1c0] ;  /* 0x0001c00008127984 */ /* 0x000e220000000000 */
[----:B------:R-:W-:Y:S01]  /*0bc0*/  HADD2.F32 R24, -RZ, R19.H0_H0 ;  /* 0x20000013ff187230 */ /* 0x000fe20000004100 */
[----:B------:R-:W-:Y:S02]  /*0bd0*/  F2FP.F16.E4M3.UNPACK_B R28, R28 ;  /* 0x0000001cff1c723e */ /* 0x000fe400020006ff */
[----:B------:R-:W0:Y:S02]  /*0be0*/  LDS.U8 R19, [R10+0x7] ;  /* 0x000007000a137984 */ /* 0x000e240000000000 */
[----:B------:R-:W-:Y:S01]  /*0bf0*/  FFMA R22, R25, R24, R22 ;  /* 0x0000001819167223 */ /* 0x000fe20000000016 */
[----:B------:R-:W-:Y:S01]  /*0c00*/  HADD2.F32 R28, -RZ, R28.H0_H0 ;  /* 0x2000001cff1c7230 */ /* 0x000fe20000004100 */
[----:B------:R-:W0:Y:S01]  /*0c10*/  LDS.U8 R17, [R10+0x8] ;  /* 0x000008000a117984 */ /* 0x000e220000000000 */
[----:B-1----:R-:W-:-:S03]  /*0c20*/  F2FP.F16.E4M3.UNPACK_B R24, R12 ;  /* 0x0000000cff18723e */ /* 0x002fc600020006ff */
[----:B------:R-:W1:Y:S01]  /*0c30*/  LDS.U8 R12, [R8+0x200] ;  /* 0x00020000080c7984 */ /* 0x000e620000000000 */
[----:B--2---:R-:W-:Y:S01]  /*0c40*/  F2FP.F16.E4M3.UNPACK_B R26, R15 ;  /* 0x0000000fff1a723e */ /* 0x004fe200020006ff */
[----:B------:R-:W-:Y:S01]  /*0c50*/  HADD2.F32 R25, -RZ, R24.H0_H0 ;  /* 0x20000018ff197230 */ /* 0x000fe20000004100 */
[----:B---3--:R-:W-:Y:S01]  /*0c60*/  F2FP.F16.E4M3.UNPACK_B R24, R14 ;  /* 0x0000000eff18723e */ /* 0x008fe200020006ff */
[----:B------:R-:W2:Y:S02]  /*0c70*/  LDS.U8 R15, [R10+0x9] ;  /* 0x000009000a0f7984 */ /* 0x000ea40000000000 */
[----:B------:R-:W-:Y:S01]  /*0c80*/  HADD2.F32 R26, -RZ, R26.H0_H0 ;  /* 0x2000001aff1a7230 */ /* 0x000fe20000004100 */
[----:B----4-:R-:W-:Y:S01]  /*0c90*/  F2FP.F16.E4M3.UNPACK_B R16, R16 ;  /* 0x00000010ff10723e */ /* 0x010fe200020006ff */
[----:B------:R-:W3:Y:S03]  /*0ca0*/  LDS.U8 R14, [R8+0x240] ;  /* 0x00024000080e7984 */ /* 0x000ee60000000000 */
[----:B------:R-:W-:Y:S01]  /*0cb0*/  FFMA R22, R25, R26, R22 ;  /* 0x0000001a19167223 */ /* 0x000fe20000000016 */
[----:B------:R-:W-:Y:S01]  /*0cc0*/  HADD2.F32 R25, -RZ, R24.H0_H0 ;  /* 0x20000018ff197230 */ /* 0x000fe20000004100 */
[----:B-----5:R-:W-:Y:S01]  /*0cd0*/  F2FP.F16.E4M3.UNPACK_B R20, R20 ;  /* 0x00000014ff14723e */ /* 0x020fe200020006ff */
[----:B------:R-:W-:-:S02]  /*0ce0*/  HADD2.F32 R24, -RZ, R16.H0_H0 ;  /* 0x20000010ff187230 */ /* 0x000fc40000004100 */
[----:B------:R-:W4:Y:S01]  /*0cf0*/  LDS.U8 R16, [R8+0x280] ;  /* 0x0002800008107984 */ /* 0x000f220000000000 */
[----:B------:R-:W-:Y:S02]  /*0d00*/  F2FP.F16.E4M3.UNPACK_B R26, R21 ;  /* 0x00000015ff1a723e */ /* 0x000fe400020006ff */
[----:B------:R-:W-:Y:S01]  /*0d10*/  FFMA R24, R25, R24, R22 ;  /* 0x0000001819187223 */ /* 0x000fe20000000016 */
[----:B------:R-:W5:Y:S02]  /*0d20*/  LDS.U8 R21, [R10+0xa] ;  /* 0x00000a000a157984 */ /* 0x000f640000000000 */
[----:B------:R-:W-:Y:S02]  /*0d30*/  HADD2.F32 R25, -RZ, R26.H0_H0 ;  /* 0x2000001aff197230 */ /* 0x000fe40000004100 */
[----:B------:R-:W-:Y:S01]  /*0d40*/  HADD2.F32 R26, -RZ, R20.H0_H0 ;  /* 0x20000014ff1a7230 */ /* 0x000fe20000004100 */
[----:B------:R-:W5:Y:S04]  /*0d50*/  LDS.U8 R22, [R10+0xb] ;  /* 0x00000b000a167984 */ /* 0x000f680000000000 */
[----:B------:R-:W5:Y:S01]  /*0d60*/  LDS.U8 R20, [R8+0x2c0] ;  /* 0x0002c00008147984 */ /* 0x000f620000000000 */
[----:B------:R-:W-:Y:S01]  /*0d70*/  FFMA R24, R25, R26, R24 ;  /* 0x0000001a19187223 */ /* 0x000fe20000000018 */
[----:B0-----:R-:W-:-:S02]  /*0d80*/  F2FP.F16.E4M3.UNPACK_B R26, R18 ;  /* 0x00000012ff1a723e */ /* 0x001fc400020006ff */
[----:B------:R-:W-:Y:S01]  /*0d90*/  F2FP.F16.E4M3.UNPACK_B R25, R19 ;  /* 0x00000013ff19723e */ /* 0x000fe200020006ff */
[----:B------:R-:W0:Y:S01]  /*0da0*/  LDS.U8 R18, [R8+0x300] ;  /* 0x0003000008127984 */ /* 0x000e220000000000 */
[----:B------:R-:W-:Y:S01]  /*0db0*/  F2FP.F16.E4M3.UNPACK_B R19, R17 ;  /* 0x00000011ff13723e */ /* 0x000fe200020006ff */
[----:B------:R-:W-:Y:S02]  /*0dc0*/  HADD2.F32 R26, -RZ, R26.H0_H0 ;  /* 0x2000001aff1a7230 */ /* 0x000fe40000004100 */
[----:B------:R-:W0:Y:S01]  /*0dd0*/  LDS.U8 R17, [R10+0xc] ;  /* 0x00000c000a117984 */ /* 0x000e220000000000 */
[----:B------:R-:W-:Y:S01]  /*0de0*/  HADD2.F32 R25, -RZ, R25.H0_H0 ;  /* 0x20000019ff197230 */ /* 0x000fe20000004100 */
[----:B-1----:R-:W-:Y:S01]  /*0df0*/  F2FP.F16.E4M3.UNPACK_B R12, R12 ;  /* 0x0000000cff0c723e */ /* 0x002fe200020006ff */
[----:B------:R-:W-:-:S03]  /*0e00*/  HADD2.F32 R19, -RZ, R19.H0_H0 ;  /* 0x20000013ff137230 */ /* 0x000fc60000004100 */
[----:B------:R-:W-:Y:S01]  /*0e10*/  FFMA R24, R25, R26, R24 ;  /* 0x0000001a19187223 */ /* 0x000fe20000000018 */
[----:B------:R-:W-:Y:S01]  /*0e20*/  HADD2.F32 R12, -RZ, R12.H0_H0 ;  /* 0x2000000cff0c7230 */ /* 0x000fe20000004100 */
[----:B--2---:R-:W-:Y:S02]  /*0e30*/  F2FP.F16.E4M3.UNPACK_B R15, R15 ;  /* 0x0000000fff0f723e */ /* 0x004fe400020006ff */
[----:B---3--:R-:W-:Y:S02]  /*0e40*/  F2FP.F16.E4M3.UNPACK_B R14, R14 ;  /* 0x0000000eff0e723e */ /* 0x008fe400020006ff */
[----:B------:R-:W-:Y:S01]  /*0e50*/  FFMA R19, R19, R12, R24 ;  /* 0x0000000c13137223 */ /* 0x000fe20000000018 */
[----:B------:R-:W-:Y:S01]  /*0e60*/  HADD2.F32 R24, -RZ, R15.H0_H0 ;  /* 0x2000000fff187230 */ /* 0x000fe20000004100 */
[----:B------:R-:W1:Y:S01]  /*0e70*/  LDS.U8 R12, [R10+0xd] ;  /* 0x00000d000a0c7984 */ /* 0x000e620000000000 */
[----:B------:R-:W-:-:S03]  /*0e80*/  HADD2.F32 R25, -RZ, R14.H0_H0 ;  /* 0x2000000eff197230 */ /* 0x000fc60000004100 */
[----:B------:R-:W2:Y:S01]  /*0e90*/  LDS.U8 R14, [R8+0x340] ;  /* 0x00034000080e7984 */ /* 0x000ea20000000000 */
[----:B----4-:R-:W-:Y:S02]  /*0ea0*/  F2FP.F16.E4M3.UNPACK_B R27, R16 ;  /* 0x00000010ff1b723e */ /* 0x010fe400020006ff */
[----:B-----5:R-:W-:Y:S01]  /*0eb0*/  F2FP.F16.E4M3.UNPACK_B R26, R21 ;  /* 0x00000015ff1a723e */ /* 0x020fe200020006ff */
[----:B------:R-:W-:Y:S01]  /*0ec0*/  FFMA R21, R24, R25, R19 ;  /* 0x0000001918157223 */ /* 0x000fe20000000013 */
[----:B------:R-:W3:Y:S01]  /*0ed0*/  LDS.U8 R15, [R10+0xe] ;  /* 0x00000e000a0f7984 */ /* 0x000ee20000000000 */
[----:B------:R-:W-:Y:S02]  /*0ee0*/  HADD2.F32 R27, -RZ, R27.H0_H0 ;  /* 0x2000001bff1b7230 */ /* 0x000fe40000004100 */
[----:B------:R-:W-:Y:S01]  /*0ef0*/  HADD2.F32 R24, -RZ, R26.H0_H0 ;  /* 0x2000001aff187230 */ /* 0x000fe20000004100 */
[----:B------:R-:W-:Y:S01]  /*0f00*/  F2FP.F16.E4M3.UNPACK_B R22, R22 ;  /* 0x00000016ff16723e */ /* 0x000fe200020006ff */
[----:B------:R-:W4:Y:S01]  /*0f10*/  LDS.U8 R16, [R8+0x380] ;  /* 0x0003800008107984 */ /* 0x000f220000000000 */
[----:B------:R-:W-:-:S02]  /*0f20*/  F2FP.F16.E4M3.UNPACK_B R26, R20 ;  /* 0x00000014ff1a723e */ /* 0x000fc400020006ff */
[----:B------:R-:W-:Y:S01]  /*0f30*/  FFMA R24, R24, R27, R21 ;  /* 0x0000001b18187223 */ /* 0x000fe20000000015 */
[----:B------:R-:W5:Y:S01]  /*0f40*/  LDS.U8 R20, [R10+0xf] ;  /* 0x00000f000a147984 */ /* 0x000f620000000000 */
[----:B------:R-:W-:Y:S01]  /*0f50*/  HADD2.F32 R25, -RZ, R22.H0_H0 ;  /* 0x20000016ff197230 */ /* 0x000fe20000004100 */
[----:B0-----:R-:W-:Y:S02]  /*0f60*/  F2FP.F16.E4M3.UNPACK_B R18, R18 ;  /* 0x00000012ff12723e */ /* 0x001fe400020006ff */
[----:B------:R-:W0:Y:S01]  /*0f70*/  LDS.U8 R19, [R8+0x3c0] ;  /* 0x0003c00008137984 */ /* 0x000e220000000000 */
[----:B------:R-:W-:Y:S01]  /*0f80*/  HADD2.F32 R26, -RZ, R26.H0_H0 ;  /* 0x2000001aff1a7230 */ /* 0x000fe20000004100 */
[----:B------:R-:W-:Y:S02]  /*0f90*/  F2FP.F16.E4M3.UNPACK_B R17, R17 ;  /* 0x00000011ff11723e */ /* 0x000fe400020006ff */
[----:B------:R-:W0:Y:S01]  /*0fa0*/  LDS.U8 R22, [R10+0x10] ;  /* 0x000010000a167984 */ /* 0x000e220000000000 */
[----:B------:R-:W-:-:S02]  /*0fb0*/  HADD2.F32 R18, -RZ, R18.H0_H0 ;  /* 0x20000012ff127230 */ /* 0x000fc40000004100 */
[----:B------:R-:W-:Y:S01]  /*0fc0*/  FFMA R24, R25, R26, R24 ;  /* 0x0000001a19187223 */ /* 0x000fe20000000018 */
[----:B------:R-:W0:Y:S01]  /*0fd0*/  LDS.U8 R21, [R8+0x400] ;  /* 0x0004000008157984 */ /* 0x000e220000000000 */
[----:B------:R-:W-:-:S05]  /*0fe0*/  HADD2.F32 R17, -RZ, R17.H0_H0 ;  /* 0x20000011ff117230 */ /* 0x000fca0000004100 */
[----:B------:R-:W-:Y:S02]  /*0ff0*/  FFMA R24, R17, R18, R24 ;  /* 0x0000001211187223 */ /* 0x000fe40000000018 */
[----:B------:R-:W0:Y:S01]  /*1000*/  LDS.U8 R17, [R10+0x11] ;  /* 0x000011000a117984 */ /* 0x000e220000000000 */
[----:B-1----:R-:W-:-:S03]  /*1010*/  F2FP.F16.E4M3.UNPACK_B R25, R12 ;  /* 0x0000000cff19723e */ /* 0x002fc600020006ff */
[----:B------:R-:W1:Y:S01]  /*1020*/  LDS.U8 R18, [R8+0x440] ;  /* 0x0004400008127984 */ /* 0x000e620000000000 */
[----:B--2---:R-:W-:Y:S01]  /*1030*/  F2FP.F16.E4M3.UNPACK_B R26, R14 ;  /* 0x0000000eff1a723e */ /* 0x004fe200020006ff */
[----:B------:R-:W-:Y:S02]  /*1040*/  HADD2.F32 R25, -RZ, R25.H0_H0 ;  /* 0x20000019ff197230 */ /* 0x000fe40000004100 */
[----:B------:R-:W2:Y:S02]  /*1050*/  LDS.U8 R12, [R10+0x12] ;  /* 0x000012000a0c7984 */ /* 0x000ea40000000000 */
[----:B------:R-:W-:Y:S01]  /*1060*/  HADD2.F32 R26, -RZ, R26.H0_H0 ;  /* 0x2000001aff1a7230 */ /* 0x000fe20000004100 */
[----:B---3--:R-:W-:Y:S01]  /*1070*/  F2FP.F16.E4M3.UNPACK_B R15, R15 ;  /* 0x0000000fff0f723e */ /* 0x008fe200020006ff */
[----:B------:R-:W3:Y:S03]  /*1080*/  LDS.U8 R14, [R8+0x480] ;  /* 0x00048000080e7984 */ /* 0x000ee60000000000 */
[----:B------:R-:W-:Y:S01]  /*1090*/  FFMA R24, R25, R26, R24 ;  /* 0x0000001a19187223 */ /* 0x000fe20000000018 */
[----:B----4-:R-:W-:Y:S01]  /*10a0*/  F2FP.F16.E4M3.UNPACK_B R16, R16 ;  /* 0x00000010ff10723e */ /* 0x010fe200020006ff */
[----:B------:R-:W-:Y:S01]  /*10b0*/  HADD2.F32 R15, -RZ, R15.H0_H0 ;  /* 0x2000000fff0f7230 */ /* 0x000fe20000004100 */
[----:B-----5:R-:W-:-:S03]  /*10c0*/  F2FP.F16.E4M3.UNPACK_B R20, R20 ;  /* 0x00000014ff14723e */ /* 0x020fc600020006ff */
[----:B------:R-:W-:Y:S01]  /*10d0*/  HADD2.F32 R16, -RZ, R16.H0_H0 ;  /* 0x20000010ff107230 */ /* 0x000fe20000004100 */
[----:B0-----:R-:W-:Y:S01]  /*10e0*/  F2FP.F16.E4M3.UNPACK_B R25, R19 ;  /* 0x00000013ff19723e */ /* 0x001fe200020006ff */
[----:B------:R-:W-:-:S03]  /*10f0*/  HADD2.F32 R19, -RZ, R20.H0_H0 ;  /* 0x20000014ff137230 */ /* 0x000fc60000004100 */
[----:B------:R-:W-:Y:S01]  /*1100*/  FFMA R24, R15, R16, R24 ;  /* 0x000000100f187223 */ /* 0x000fe20000000018 */
[----:B------:R-:W0:Y:S01]  /*1110*/  LDS.U8 R20, [R10+0x14] ;  /* 0x000014000a147984 */ /* 0x000e220000000000 */
[----:B------:R-:W-:Y:S01]  /*1120*/  F2FP.F16.E4M3.UNPACK_B R22, R22 ;  /* 0x00000016ff16723e */ /* 0x000fe200020006ff */
[----:B------:R-:W-:Y:S02]  /*1130*/  HADD2.F32 R25, -RZ, R25.H0_H0 ;  /* 0x20000019ff197230 */ /* 0x000fe40000004100 */
[----:B------:R-:W4:Y:S01]  /*1140*/  LDS.U8 R15, [R10+0x13] ;  /* 0x000013000a0f7984 */ /* 0x000f220000000000 */
[----:B------:R-:W-:Y:S01]  /*1150*/  F2FP.F16.E4M3.UNPACK_B R26, R21 ;  /* 0x00000015ff1a723e */ /* 0x000fe200020006ff */
[----:B------:R-:W-:Y:S02]  /*1160*/  HADD2.F32 R21, -RZ, R22.H0_H0 ;  /* 0x20000016ff157230 */ /* 0x000fe40000004100 */
[----:B------:R-:W-:Y:S01]  /*1170*/  FFMA R24, R19, R25, R24 ;  /* 0x0000001913187223 */ /* 0x000fe20000000018 */
[----:B------:R-:W5:Y:S01]  /*1180*/  LDS.U8 R16, [R8+0x4c0] ;  /* 0x0004c00008107984 */ /* 0x000f620000000000 */
[----:B------:R-:W-:-:S03]  /*1190*/  HADD2.F32 R26, -RZ, R26.H0_H0 ;  /* 0x2000001aff1a7230 */ /* 0x000fc60000004100 */
[----:B------:R-:W5:Y:S01]  /*11a0*/  LDS.U8 R19, [R8+0x500] ;  /* 0x0005000008137984 */ /* 0x000f620000000000 */
[----:B------:R-:W-:Y:S01]  /*11b0*/  F2FP.F16.E4M3.UNPACK_B R17, R17 ;  /* 0x00000011ff11723e */ /* 0x000fe200020006ff */
[----:B------:R-:W-:Y:S02]  /*11c0*/  FFMA R24, R21, R26, R24 ;  /* 0x0000001a15187223 */ /* 0x000fe40000000018 */
[----:B------:R-:W5:Y:S01]  /*11d0*/  LDS.U8 R22, [R10+0x15] ;  /* 0x000015000a167984 */ /* 0x000f620000000000 */
[----:B-1----:R-:W-:Y:S01]  /*11e0*/  F2FP.F16.E4M3.UNPACK_B R18, R18 ;  /* 0x00000012ff12723e */ /* 0x002fe200020006ff */
[----:B------:R-:W-:Y:S02]  /*11f0*/  HADD2.F32 R17, -RZ, R17.H0_H0 ;  /* 0x20000011ff117230 */ /* 0x000fe40000004100 */
[----:B------:R-:W1:Y:S01]  /*1200*/  LDS.U8 R21, [R8+0x540] ;  /* 0x0005400008157984 */ /* 0x000e620000000000 */
[----:B--2---:R-:W-:Y:S01]  /*1210*/  F2FP.F16.E4M3.UNPACK_B R25, R12 ;  /* 0x0000000cff19723e */ /* 0x004fe200020006ff */
[----:B------:R-:W-:-:S02]  /*1220*/  HADD2.F32 R18, -RZ, R18.H0_H0 ;  /* 0x20000012ff127230 */ /* 0x000fc40000004100 */
[----:B------:R-:W2:Y:S01]  /*1230*/  LDS.U8 R12, [R10+0x16] ;  /* 0x000016000a0c7984 */ /* 0x000ea20000000000 */
[----:B---3--:R-:W-:Y:S01]  /*1240*/  F2FP.F16.E4M3.UNPACK_B R27, R14 ;  /* 0x0000000eff1b723e */ /* 0x008fe200020006ff */
[----:B------:R-:W-:Y:S02]  /*1250*/  HADD2.F32 R26, -RZ, R25.H0_H0 ;  /* 0x20000019ff1a7230 */ /* 0x000fe40000004100 */
[----:B------:R-:W-:Y:S01]  /*1260*/  FFMA R17, R17, R18, R24 ;  /* 0x0000001211117223 */ /* 0x000fe20000000018 */
[----:B------:R-:W3:Y:S01]  /*1270*/  LDS.U8 R14, [R8+0x580] ;  /* 0x00058000080e7984 */ /* 0x000ee20000000000 */
[----:B------:R-:W-:-:S03]  /*1280*/  HADD2.F32 R27, -RZ, R27.H0_H0 ;  /* 0x2000001bff1b7230 */ /* 0x000fc60000004100 */
[----:B------:R-:W3:Y:S02]  /*1290*/  LDS.U8 R18, [R8+0x5c0] ;  /* 0x0005c00008127984 */ /* 0x000ee40000000000 */
[----:B------:R-:W-:Y:S02]  /*12a0*/  FFMA R26, R26, R27, R17 ;  /* 0x0000001b1a1a7223 */ /* 0x000fe40000000011 */
[----:B------:R-:W3:Y:S04]  /*12b0*/  LDS.U8 R24, [R10+0x18] ;  /* 0x000018000a187984 */ /* 0x000ee80000000000 */
[----:B------:R-:W3:Y:S01]  /*12c0*/  LDS.U8 R17, [R10+0x17] ;  /* 0x000017000a117984 */ /* 0x000ee20000000000 */
[----:B0-----:R-:W-:-:S03]  /*12d0*/  F2FP.F16.E4M3.UNPACK_B R20, R20 ;  /* 0x00000014ff14723e */ /* 0x001fc600020006ff */
[----:B------:R-:W0:Y:S01]  /*12e0*/  LDS.U8 R25, [R8+0x600] ;  /* 0x0006000008197984 */ /* 0x000e220000000000 */
[----:B----4-:R-:W-:Y:S01]  /*12f0*/  F2FP.F16.E4M3.UNPACK_B R15, R15 ;  /* 0x0000000fff0f723e */ /* 0x010fe200020006ff */
[----:B------:R-:W-:Y:S01]  /*1300*/  HADD2.F32 R20, -RZ, R20.H0_H0 ;  /* 0x20000014ff147230 */ /* 0x000fe20000004100 */
[----:B-----5:R-:W-:Y:S01]  /*1310*/  F2FP.F16.E4M3.UNPACK_B R16, R16 ;  /* 0x00000010ff10723e */ /* 0x020fe200020006ff */
[----:B------:R-:W4:Y:S02]  /*1320*/  LDS.U8 R27, [R10+0x1f] ;  /* 0x00001f000a1b7984 */ /* 0x000f240000000000 */
[----:B------:R-:W-:Y:S01]  /*1330*/  HADD2.F32 R15, -RZ, R15.H0_H0 ;  /* 0x2000000fff0f7230 */ /* 0x000fe20000004100 */
[----:B------:R-:W-:Y:S01]  /*1340*/  F2FP.F16.E4M3.UNPACK_B R19, R19 ;  /* 0x00000013ff13723e */ /* 0x000fe200020006ff */
[----:B------:R-:W-:Y:S01]  /*1350*/  HADD2.F32 R16, -RZ, R16.H0_H0 ;  /* 0x20000010ff107230 */ /* 0x000fe20000004100 */
[----:B------:R-:W-:-:S03]  /*1360*/  F2FP.F16.E4M3.UNPACK_B R22, R22 ;  /* 0x00000016ff16723e */ /* 0x000fc600020006ff */
[----:B------:R-:W-:Y:S02]  /*1370*/  HADD2.F32 R19, -RZ, R19.H0_H0 ;  /* 0x20000013ff137230 */ /* 0x000fe40000004100 */
[----:B------:R-:W-:Y:S01]  /*1380*/  FFMA R15, R15, R16, R26 ;  /* 0x000000100f0f7223 */ /* 0x000fe2000000001a */
[----:B-1----:R-:W-:Y:S01]  /*1390*/  F2FP.F16.E4M3.UNPACK_B R21, R21 ;  /* 0x00000015ff15723e */ /* 0x002fe200020006ff */
[----:B------:R-:W-:Y:S02]  /*13a0*/  HADD2.F32 R22, -RZ, R22.H0_H0 ;  /* 0x20000016ff167230 */ /* 0x000fe40000004100 */
[----:B------:R-:W-:Y:S01]  /*13b0*/  FFMA R15, R20, R19, R15 ;  /* 0x00000013140f7223 */ /* 0x000fe2000000000f */
[----:B--2---:R-:W-:Y:S01]  /*13c0*/  F2FP.F16.E4M3.UNPACK_B R12, R12 ;  /* 0x0000000cff0c723e */ /* 0x004fe200020006ff */
[----:B------:R-:W-:Y:S01]  /*13d0*/  HADD2.F32 R21, -RZ, R21.H0_H0 ;  /* 0x20000015ff157230 */ /* 0x000fe20000004100 */
[----:B---3--:R-:W-:-:S03]  /*13e0*/  F2FP.F16.E4M3.UNPACK_B R16, R14 ;  /* 0x0000000eff10723e */ /* 0x008fc600020006ff */
[----:B------:R-:W-:Y:S01]  /*13f0*/  HADD2.F32 R20, -RZ, R12.H0_H0 ;  /* 0x2000000cff147230 */ /* 0x000fe20000004100 */
[----:B------:R-:W1:Y:S01]  /*1400*/  LDS.U8 R14, [R8+0x640] ;  /* 0x00064000080e7984 */ /* 0x000e620000000000 */
[----:B------:R-:W-:Y:S01]  /*1410*/  FFMA R21, R22, R21, R15 ;  /* 0x0000001516157223 */ /* 0x000fe2000000000f */
[----:B------:R-:W-:Y:S01]  /*1420*/  F2FP.F16.E4M3.UNPACK_B R22, R18 ;  /* 0x00000012ff16723e */ /* 0x000fe200020006ff */
[----:B------:R-:W-:Y:S01]  /*1430*/  HADD2.F32 R19, -RZ, R16.H0_H0 ;  /* 0x20000010ff137230 */ /* 0x000fe20000004100 */
[----:B------:R-:W2:Y:S01]  /*1440*/  LDS.U8 R12, [R10+0x19] ;  /* 0x000019000a0c7984 */ /* 0x000ea20000000000 */
[----:B------:R-:W-:Y:S02]  /*1450*/  F2FP.F16.E4M3.UNPACK_B R24, R24 ;  /* 0x00000018ff18723e */ /* 0x000fe400020006ff */
[----:B------:R-:W-:Y:S01]  /*1460*/  HADD2.F32 R22, -RZ, R22.H0_H0 ;  /* 0x20000016ff167230 */ /* 0x000fe20000004100 */
[----:B------:R-:W3:Y:S01]  /*1470*/  LDS.U8 R15, [R10+0x1a] ;  /* 0x00001a000a0f7984 */ /* 0x000ee20000000000 */
[----:B------:R-:W-:Y:S01]  /*1480*/  FFMA R19, R20, R19, R21 ;  /* 0x0000001314137223 */ /* 0x000fe20000000015 */
[----:B------:R-:W-:-:S02]  /*1490*/  F2FP.F16.E4M3.UNPACK_B R17, R17 ;  /* 0x00000011ff11723e */ /* 0x000fc400020006ff */
[----:B------:R-:W5:Y:S01]  /*14a0*/  LDS.U8 R16, [R8+0x680] ;  /* 0x0006800008107984 */ /* 0x000f620000000000 */
[----:B0-----:R-:W-:Y:S02]  /*14b0*/  F2FP.F16.E4M3.UNPACK_B R20, R25 ;  /* 0x00000019ff14723e */ /* 0x001fe400020006ff */
[----:B------:R-:W-:Y:S01]  /*14c0*/  HADD2.F32 R18, -RZ, R17.H0_H0 ;  /* 0x20000011ff127230 */ /* 0x000fe20000004100 */
[----:B------:R-:W0:Y:S01]  /*14d0*/  LDS.U8 R25, [R10+0x1b] ;  /* 0x00001b000a197984 */ /* 0x000e220000000000 */
[----:B------:R-:W-:Y:S02]  /*14e0*/  HADD2.F32 R17, -RZ, R24.H0_H0 ;  /* 0x20000018ff117230 */ /* 0x000fe40000004100 */
[----:B------:R-:W-:Y:S01]  /*14f0*/  HADD2.F32 R26, -RZ, R20.H0_H0 ;  /* 0x20000014ff1a7230 */ /* 0x000fe20000004100 */
[----:B------:R-:W0:Y:S01]  /*1500*/  LDS.U8 R21, [R8+0x6c0] ;  /* 0x0006c00008157984 */ /* 0x000e220000000000 */
[----:B------:R-:W-:Y:S01]  /*1510*/  FFMA R18, R18, R22, R19 ;  /* 0x0000001612127223 */ /* 0x000fe20000000013 */
[----:B----4-:R-:W-:-:S02]  /*1520*/  F2FP.F16.E4M3.UNPACK_B R27, R27 ;  /* 0x0000001bff1b723e */ /* 0x010fc400020006ff */
[----:B------:R-:W4:Y:S01]  /*1530*/  LDS.U8 R24, [R10+0x1c] ;  /* 0x00001c000a187984 */ /* 0x000f220000000000 */
[----:B------:R-:W-:Y:S02]  /*1540*/  FFMA R26, R17, R26, R18 ;  /* 0x0000001a111a7223 */ /* 0x000fe40000000012 */
[----:B------:R-:W-:Y:S01]  /*1550*/  HADD2.F32 R27, -RZ, R27.H0_H0 ;  /* 0x2000001bff1b7230 */ /* 0x000fe20000004100 */
[----:B------:R-:W4:Y:S04]  /*1560*/  LDS.U8 R20, [R8+0x700] ;  /* 0x0007000008147984 */ /* 0x000f280000000000 */
[----:B------:R-:W4:Y:S04]  /*1570*/  LDS.U8 R22, [R10+0x1d] ;  /* 0x00001d000a167984 */ /* 0x000f280000000000 */
[----:B------:R-:W4:Y:S04]  /*1580*/  LDS.U8 R18, [R8+0x740] ;  /* 0x0007400008127984 */ /* 0x000f280000000000 */
[----:B------:R-:W4:Y:S01]  /*1590*/  LDS.U8 R17, [R10+0x1e] ;  /* 0x00001e000a117984 */ /* 0x000f220000000000 */
[----:B-1----:R-:W-:-:S03]  /*15a0*/  F2FP.F16.E4M3.UNPACK_B R14, R14 ;  /* 0x0000000eff0e723e */ /* 0x002fc600020006ff */
[----:B------:R-:W1:Y:S01]  /*15b0*/  LDS.U8 R19, [R8+0x780] ;  /* 0x0007800008137984 */ /* 0x000e620000000000 */
[----:B--2---:R-:W-:Y:S01]  /*15c0*/  F2FP.F16.E4M3.UNPACK_B R12, R12 ;  /* 0x0000000cff0c723e */ /* 0x004fe200020006ff */
[----:B------:R-:W-:Y:S01]  /*15d0*/  HADD2.F32 R14, -RZ, R14.H0_H0 ;  /* 0x2000000eff0e7230 */ /* 0x000fe20000004100 */
[----:B---3--:R-:W-:-:S03]  /*15e0*/  F2FP.F16.E4M3.UNPACK_B R15, R15 ;  /* 0x0000000fff0f723e */ /* 0x008fc600020006ff */
[----:B------:R-:W-:Y:S01]  /*15f0*/  HADD2.F32 R29, -RZ, R12.H0_H0 ;  /* 0x2000000cff1d7230 */ /* 0x000fe20000004100 */
[----:B-----5:R-:W-:Y:S01]  /*1600*/  F2FP.F16.E4M3.UNPACK_B R16, R16 ;  /* 0x00000010ff10723e */ /* 0x020fe200020006ff */
[----:B------:R-:W-:-:S03]  /*1610*/  HADD2.F32 R15, -RZ, R15.H0_H0 ;  /* 0x2000000fff0f7230 */ /* 0x000fc60000004100 */
[----:B------:R-:W-:Y:S01]  /*1620*/  FFMA R14, R29, R14, R26 ;  /* 0x0000000e1d0e7223 */ /* 0x000fe2000000001a */
[----:B0-----:R-:W-:Y:S01]  /*1630*/  F2FP.F16.E4M3.UNPACK_B R25, R25 ;  /* 0x00000019ff19723e */ /* 0x001fe200020006ff */
[----:B------:R-:W-:Y:S01]  /*1640*/  HADD2.F32 R16, -RZ, R16.H0_H0 ;  /* 0x20000010ff107230 */ /* 0x000fe20000004100 */
[----:B------:R-:W-:-:S03]  /*1650*/  F2FP.F16.E4M3.UNPACK_B R21, R21 ;  /* 0x00000015ff15723e */ /* 0x000fc600020006ff */
[----:B------:R-:W-:Y:S02]  /*1660*/  HADD2.F32 R25, -RZ, R25.H0_H0 ;  /* 0x20000019ff197230 */ /* 0x000fe40000004100 */
[----:B------:R-:W-:Y:S01]  /*1670*/  FFMA R14, R15, R16, R14 ;  /* 0x000000100f0e7223 */ /* 0x000fe2000000000e */
[----:B----4-:R-:W-:Y:S01]  /*1680*/  F2FP.F16.E4M3.UNPACK_B R24, R24 ;  /* 0x00000018ff18723e */ /* 0x010fe200020006ff */
[----:B------:R-:W-:Y:S01]  /*1690*/  HADD2.F32 R21, -RZ, R21.H0_H0 ;  /* 0x20000015ff157230 */ /* 0x000fe20000004100 */
[----:B------:R-:W-:-:S03]  /*16a0*/  F2FP.F16.E4M3.UNPACK_B R20, R20 ;  /* 0x00000014ff14723e */ /* 0x000fc600020006ff */
[----:B------:R-:W-:Y:S02]  /*16b0*/  HADD2.F32 R15, -RZ, R24.H0_H0 ;  /* 0x20000018ff0f7230 */ /* 0x000fe40000004100 */
[----:B------:R-:W-:Y:S01]  /*16c0*/  FFMA R14, R25, R21, R14 ;  /* 0x00000015190e7223 */ /* 0x000fe2000000000e */
[----:B------:R-:W-:Y:S01]  /*16d0*/  F2FP.F16.E4M3.UNPACK_B R22, R22 ;  /* 0x00000016ff16723e */ /* 0x000fe200020006ff */
[----:B------:R-:W-:Y:S01]  /*16e0*/  HADD2.F32 R20, -RZ, R20.H0_H0 ;  /* 0x20000014ff147230 */ /* 0x000fe20000004100 */
[----:B------:R-:W-:-:S04]  /*16f0*/  F2FP.F16.E4M3.UNPACK_B R18, R18 ;  /* 0x00000012ff12723e */ /* 0x000fc800020006ff */
[----:B------:R-:W-:Y:S01]  /*1700*/  FFMA R14, R15, R20, R14 ;  /* 0x000000140f0e7223 */ /* 0x000fe2000000000e */
[----:B------:R-:W-:Y:S01]  /*1710*/  HADD2.F32 R15, -RZ, R22.H0_H0 ;  /* 0x20000016ff0f7230 */ /* 0x000fe20000004100 */
[----:B------:R-:W-:Y:S01]  /*1720*/  F2FP.F16.E4M3.UNPACK_B R17, R17 ;  /* 0x00000011ff11723e */ /* 0x000fe200020006ff */
[----:B------:R-:W-:Y:S01]  /*1730*/  HADD2.F32 R18, -RZ, R18.H0_H0 ;  /* 0x20000012ff127230 */ /* 0x000fe20000004100 */
[----:B-1----:R-:W-:-:S03]  /*1740*/  F2FP.F16.E4M3.UNPACK_B R19, R19 ;  /* 0x00000013ff13723e */ /* 0x002fc600020006ff */
[----:B------:R-:W-:Y:S02]  /*1750*/  HADD2.F32 R17, -RZ, R17.H0_H0 ;  /* 0x20000011ff117230 */ /* 0x000fe40000004100 */
[----:B------:R-:W-:Y:S01]  /*1760*/  FFMA R14, R15, R18, R14 ;  /* 0x000000120f0e7223 */ /* 0x000fe2000000000e */
[----:B------:R-:W-:-:S05]  /*1770*/  HADD2.F32 R19, -RZ, R19.H0_H0 ;  /* 0x20000013ff137230 */ /* 0x000fca0000004100 */
[----:B------:R-:W-:-:S04]  /*1780*/  FFMA R14, R17, R19, R14 ;  /* 0x00000013110e7223 */ /* 0x000fc8000000000e */
[----:B------:R-:W-:-:S07]  /*1790*/  FFMA R18, R27, R28, R14 ;  /* 0x0000001c1b127223 */ /* 0x000fce000000000e */
.L_x_15:
[----:B------:R-:W-:Y:S05]  /*17a0*/  BSYNC.RECONVERGENT B0 ;  /* 0x0000000000007941 */ /* 0x000fea0003800200 */
.L_x_14:
[----:B------:R-:W-:Y:S05]  /*17b0*/  @P3 BRA `(.L_x_16) ;  /* 0x0000000400203947 */ /* 0x000fea0003800000 */
[----:B------:R-:W1:Y:S01]  /*17c0*/  S2R R15, SR_CgaCtaId ;  /* 0x00000000000f7919 */ /* 0x000e620000008800 */
[----:B------:R-:W-:Y:S01]  /*17d0*/  MOV R8, 0x400 ;  /* 0x0000040000087802 */ /* 0x000fe20000000f00 */
[----:B------:R-:W-:Y:S03]  /*17e0*/  BSSY.RECONVERGENT B0, `(.L_x_17) ;  /* 0x0000017000007945 */ /* 0x000fe60003800200 */
[----:B------:R-:W-:-:S04]  /*17f0*/  IADD3 R8, PT, PT, R8, 0x4000, RZ ;  /* 0x0000400008087810 */ /* 0x000fc80007ffe0ff */
[----:B-1----:R-:W-:-:S05]  /*1800*/  LEA R15, R15, R8, 0x18 ;  /* 0x000000080f0f7211 */ /* 0x002fca00078ec0ff */
[----:B------:R-:W-:-:S04]  /*1810*/  IMAD R19, R2, 0x8, R15 ;  /* 0x0000000802137824 */ /* 0x000fc800078e020f */
[----:B------:R1:W2:Y:S01]  /*1820*/  SYNCS.ARRIVE.TRANS64.A1T0 R14, [R19+URZ], RZ ;  /* 0x000000ff130e79a7 */ /* 0x0002a200081000ff */
[----:B------:R-:W-:Y:S05]  /*1830*/  @!P0 BRA `(.L_x_18) ;  /* 0x0000000000448947 */ /* 0x000fea0003800000 */
[----:B------:R-:W3:Y:S01]  /*1840*/  LDC R16, c[0x0][0x3a0] ;  /* 0x0000e800ff107b82 */ /* 0x000ee20000000800 */
[----:B------:R-:W4:Y:S01]  /*1850*/  LDCU UR4, c[0x0][0x398] ;  /* 0x00007300ff0477ac */ /* 0x000f220008000800 */
[----:B0-----:R-:W-:-:S05]  /*1860*/  IMAD R17, R6, 0x20, R0 ;  /* 0x0000002006117824 */ /* 0x001fca00078e0200 */
[----:B---3--:R-:W-:-:S04]  /*1870*/  ISETP.GE.AND P2, PT, R17, R16, PT ;  /* 0x000000101100720c */ /* 0x008fc80003f46270 */
[----:B----4-:R-:W-:-:S13]  /*1880*/  ISETP.GE.OR P2, PT, R4, UR4, P2 ;  /* 0x0000000404007c0c */ /* 0x010fda0009746670 */
[----:B------:R-:W-:Y:S05]  /*1890*/  @P2 BRA `(.L_x_19) ;  /* 0x0000000000202947 */ /* 0x000fea0003800000 */
[----:B------:R-:W0:Y:S01]  /*18a0*/  LDCU.64 UR8, c[0x0][0x380] ;  /* 0x00007000ff0877ac */ /* 0x000e220008000a00 */
[----:B------:R-:W-:-:S05]  /*18b0*/  IMAD R16, R4, R16, R17 ;  /* 0x0000001004107224 */ /* 0x000fca00078e0211 */
[----:B0-----:R-:W-:-:S05]  /*18c0*/  IADD3 R16, P2, PT, R16, UR8, RZ ;  /* 0x0000000810107c10 */ /* 0x001fca000ff5e0ff */
[----:B------:R-:W-:-:S06]  /*18d0*/  IMAD.X R17, RZ, RZ, UR9, P2 ;  /* 0x00000009ff117e24 */ /* 0x000fcc00090e06ff */
[----:B------:R-:W3:Y:S01]  /*18e0*/  LDG.E.U8.CONSTANT R17, desc[UR10][R16.64] ;  /* 0x0000000a10117981 */ /* 0x000ee2000c1e9100 */
[----:B------:R-:W-:-:S05]  /*18f0*/  LEA R8, R2, R9, 0xb ;  /* 0x0000000902087211 */ /* 0x000fca00078e58ff */
[----:B---3--:R4:W-:Y:S01]  /*1900*/  STS.U8 [R8], R17 ;  /* 0x0000001108007388 */ /* 0x0089e20000000000 */
[----:B------:R-:W-:Y:S05]  /*1910*/  BRA `(.L_x_18) ;  /* 0x00000000000c7947 */ /* 0x000fea0003800000 */
.L_x_19:
[----:B------:R-:W-:Y:S01]  /*1920*/  F2FP.SATFINITE.E4M3.F32.PACK_AB_MERGE_C R8, RZ, RZ, RZ ;  /* 0x000000ffff08723e */ /* 0x000fe200048070ff */
[----:B------:R-:W-:-:S05]  /*1930*/  IMAD R17, R2, 0x800, R9 ;  /* 0x0000080002117824 */ /* 0x000fca00078e0209 */
[----:B------:R3:W-:Y:S02]  /*1940*/  STS.U8 [R17], R8 ;  /* 0x0000000811007388 */ /* 0x0007e40000000000 */
.L_x_18:
[----:B------:R-:W-:Y:S05]  /*1950*/  BSYNC.RECONVERGENT B0 ;  /* 0x0000000000007941 */ /* 0x000fea0003800200 */
.L_x_17:
[----:B------:R-:W-:Y:S04]  /*1960*/  BSSY.RECONVERGENT B0, `(.L_x_20) ;  /* 0x0000013000007945 */ /* 0x000fe80003800200 */
[----:B------:R-:W-:Y:S05]  /*1970*/  @!P1 BRA `(.L_x_21) ;  /* 0x0000000000449947 */ /* 0x000fea0003800000 */
[----:B---34-:R-:W3:Y:S01]  /*1980*/  LDC R8, c[0x0][0x39c] ;  /* 0x0000e700ff087b82 */ /* 0x018ee20000000800 */
[----:B------:R-:W4:Y:S01]  /*1990*/  LDCU UR4, c[0x0][0x3a0] ;  /* 0x00007400ff0477ac */ /* 0x000f220008000800 */
[----:B------:R-:W-:Y:S01]  /*19a0*/  IMAD R6, R6, 0x20, R3 ;  /* 0x0000002006067824 */ /* 0x000fe200078e0203 */
[----:B---3--:R-:W-:-:S04]  /*19b0*/  ISETP.GE.AND P2, PT, R5, R8, PT ;  /* 0x000000080500720c */ /* 0x008fc80003f46270 */
[----:B----4-:R-:W-:-:S13]  /*19c0*/  ISETP.GE.OR P2, PT, R6, UR4, P2 ;  /* 0x0000000406007c0c */ /* 0x010fda0009746670 */
[----:B------:R-:W-:Y:S05]  /*19d0*/  @P2 BRA `(.L_x_22) ;  /* 0x0000000000202947 */ /* 0x000fea0003800000 */
[----:B------:R-:W3:Y:S01]  /*19e0*/  LDCU.64 UR8, c[0x0][0x388] ;  /* 0x00007100ff0877ac */ /* 0x000ee20008000a00 */
[----:B------:R-:W-:-:S05]  /*19f0*/  IMAD R6, R6, R8, R5 ;  /* 0x0000000806067224 */ /* 0x000fca00078e0205 */
[----:B---3--:R-:W-:-:S04]  /*1a00*/  IADD3 R16, P2, PT, R6, UR8, RZ ;  /* 0x0000000806107c10 */ /* 0x008fc8000ff5e0ff */
[----:B0-----:R-:W-:-:S06]  /*1a10*/  LEA.HI.X.SX32 R17, R6, UR9, 0x1, P2 ;  /* 0x0000000906117c11 */ /* 0x001fcc00090f0eff */
[----:B------:R-:W3:Y:S01]  /*1a20*/  LDG.E.U8.CONSTANT R17, desc[UR10][R16.64] ;  /* 0x0000000a10117981 */ /* 0x000ee2000c1e9100 */
[----:B------:R-:W-:-:S05]  /*1a30*/  LEA R2, R2, R11, 0xb ;  /* 0x0000000b02027211 */ /* 0x000fca00078e58ff */
[----:B---3--:R0:W-:Y:S01]  /*1a40*/  STS.U8 [R2], R17 ;  /* 0x0000001102007388 */ /* 0x0081e20000000000 */
[----:B------:R-:W-:Y:S05]  /*1a50*/  BRA `(.L_x_21) ;  /* 0x00000000000c7947 */ /* 0x000fea0003800000 */
.L_x_22:
[----:B0-----:R-:W-:Y:S01]  /*1a60*/  IMAD R17, R2, 0x800, R11 ;  /* 0x0000080002117824 */ /* 0x001fe200078e020b */
[----:B------:R-:W-:-:S05]  /*1a70*/  F2FP.SATFINITE.E4M3.F32.PACK_AB_MERGE_C R2, RZ, RZ, RZ ;  /* 0x000000ffff02723e */ /* 0x000fca00048070ff */
[----:B------:R0:W-:Y:S02]  /*1a80*/  STS.U8 [R17], R2 ;  /* 0x0000000211007388 */ /* 0x0001e40000000000 */
.L_x_21:
[----:B------:R-:W-:Y:S05]  /*1a90*/  BSYNC.RECONVERGENT B0 ;  /* 0x0000000000007941 */ /* 0x000fea0003800200 */
.L_x_20:
[----:B0--34-:R-:W-:Y:S01]  /*1aa0*/  CS2R R16, SR_GLOBALTIMERLO ;  /* 0x0000000000107805 */ /* 0x019fe20000015200 */
[----:B--2---:R-:W0:Y:S02]  /*1ab0*/  SYNCS.PHASECHK.TRANS64.TRYWAIT P2, [R19+URZ], R15 ;  /* 0x0000000f130075a7 */ /* 0x004e2400080411ff */
[----:B0-----:R-:W-:Y:S05]  /*1ac0*/  @P2 BRA `(.L_x_16) ;  /* 0x00000000005c2947 */ /* 0x001fea0003800000 */
[----:B------:R-:W-:-:S05]  /*1ad0*/  UMOV UR4, URZ ;  /* 0x000000ff00047c82 */ /* 0x000fca0008000000 */
.L_x_25:
        /* <DEDUP_REMOVED lines=11> */
.L_x_24:
        /* <DEDUP_REMOVED lines=9> */
.L_x_23:
[----:B------:R-:W0:Y:S02]  /*1c20*/  SYNCS.PHASECHK.TRANS64.TRYWAIT P2, [R19+URZ], R15 ;  /* 0x0000000f130075a7 */ /* 0x000e2400080411ff */
[----:B0-----:R-:W-:Y:S05]  /*1c30*/  @!P2 BRA `(.L_x_25) ;  /* 0xfffffffc00a8a947 */ /* 0x001fea000383ffff */
.L_x_16:
[----:B------:R-:W-:-:S05]  /*1c40*/  VIADD R23, R23, 0x1 ;  /* 0x0000000117177836 */ /* 0x000fca0000000000 */
[----:B------:R-:W-:-:S13]  /*1c50*/  ISETP.NE.AND P2, PT, R23, UR6, PT ;  /* 0x0000000617007c0c */ /* 0x000fda000bf45270 */
[----:B------:R-:W-:Y:S05]  /*1c60*/  @P2 BRA `(.L_x_26) ;  /* 0xffffffec00102947 */ /* 0x000fea000383ffff */
.L_x_2:
[----:B------:R-:W2:Y:S02]  /*1c70*/  LDCU.64 UR8, c[0x0][0x398] ;  /* 0x00007300ff0877ac */ /* 0x000ea40008000a00 */
[----:B--2---:R-:W-:-:S04]  /*1c80*/  ISETP.GE.AND P0, PT, R5, UR9, PT ;  /* 0x0000000905007c0c */ /* 0x004fc8000bf06270 */
[----:B------:R-:W-:-:S04]  /*1c90*/  ISETP.GE.OR P0, PT, R4, UR8, P0 ;  /* 0x0000000804007c0c */ /* 0x000fc80008706670 */
[----:B------:R-:W-:-:S04]  /*1ca0*/  ISETP.GT.U32.OR P0, PT, R3, 0x3f, P0 ;  /* 0x0000003f0300780c */ /* 0x000fc80000704470 */
[----:B------:R-:W-:-:S13]  /*1cb0*/  ISETP.GT.U32.OR P0, PT, R0, 0x3f, P0 ;  /* 0x0000003f0000780c */ /* 0x000fda0000704470 */
[----:B------:R-:W-:Y:S05]  /*1cc0*/  @P0 EXIT ;  /* 0x000000000000094d */ /* 0x000fea0003800000 */
[----:B------:R-:W2:Y:S01]  /*1cd0*/  LDC.64 R2, c[0x0][0x390] ;  /* 0x0000e400ff027b82 */ /* 0x000ea20000000a00 */
[----:B------:R-:W-:-:S04]  /*1ce0*/  IMAD R5, R4, UR9, R5 ;  /* 0x0000000904057c24 */ /* 0x000fc8000f8e0205 */
[----:B--2---:R-:W-:-:S05]  /*1cf0*/  IMAD.WIDE.U32 R2, R5, 0x4, R2 ;  /* 0x0000000405027825 */ /* 0x004fca00078e0002 */
[----:B------:R-:W-:Y:S01]  /*1d00*/  STG.E desc[UR10][R2.64], R18 ;  /* 0x0000001202007986 */ /* 0x000fe2000c10190a */
[----:B------:R-:W-:Y:S05]  /*1d10*/  EXIT ;  /* 0x000000000000794d */ /* 0x000fea0003800000 */
.L_x_27:
[----:B------:R-:W-:-:S00]  /*1d20*/  BRA `(.L_x_27) ;  /* 0xfffffffc00fc7947 */ /* 0x000fc0000383ffff */
[----:B------:R-:W-:-:S00]  /*1d30*/  NOP ;  /* 0x0000000000007918 */ /* 0x000fc00000000000 */
        /* <DEDUP_REMOVED lines=12> */
.L_x_28:


//--------------------- .nv.shared._Z27blackwell_ultra_gemm_kernelILi64ELi64ELi32ELi4EEvPK13__nv_fp8_e4m3S2_Pfiii --------------------------
	.section	.nv.shared._Z27blackwell_ultra_gemm_kernelILi64ELi64ELi32ELi4EEvPK13__nv_fp8_e4m3S2_Pfiii,"aw",@nobits
	.sectionflags	@""
	.align	8
.nv.shared._Z27blackwell_ultra_gemm_kernelILi64ELi64ELi32ELi4EEvPK13__nv_fp8_e4m3S2_Pfiii:
	.zero		17440


//--------------------- .nv.shared.reserved.0     --------------------------
	.section	.nv.shared.reserved.0,"aw",@nobits
	.weak		__nv_reservedSMEM_offset_0_alias
	.size		__nv_reservedSMEM_offset_0_alias, 0, 64
	.other		__nv_reservedSMEM_offset_0_alias,@"STO_CUDA_RESERVED_SHARED STV_DEFAULT"
__nv_reservedSMEM_offset_0_alias:
	.zero		0
	.zero		64


//--------------------- .nv.constant0._Z27blackwell_ultra_gemm_kernelILi64ELi64ELi32ELi4EEvPK13__nv_fp8_e4m3S2_Pfiii --------------------------
	.section	.nv.constant0._Z27blackwell_ultra_gemm_kernelILi64ELi64ELi32ELi4EEvPK13__nv_fp8_e4m3S2_Pfiii,"a",@progbits
	.sectionflags	@""
	.align	4
.nv.constant0._Z27blackwell_ultra_gemm_kernelILi64ELi64ELi32ELi4EEvPK13__nv_fp8_e4m3S2_Pfiii:
	.zero		932


//--------------------- SYMBOLS --------------------------

	.type		.nv.reservedSmem.offset0,@object
	.size		.nv.reservedSmem.offset0,0x4
	.type		.nv.reservedSmem.cap,@object
	.size		.nv.reservedSmem.cap,0x4
